// auto-generated by cutlass_sweep.gemm — config: {"arch": "sm_90", "cluster_m": 2, "cluster_n": 1, "dtype": "e5m2", "stages": 5, "tile_k": 32, "tile_m": 128, "tile_n": 128}
#include "cutlass/cutlass.h"
#include "cutlass/gemm/collective/collective_builder.hpp"
#include "cutlass/gemm/device/gemm_universal_adapter.h"
#include "cutlass/gemm/kernel/gemm_universal.hpp"
#include "cutlass/epilogue/collective/collective_builder.hpp"

using ElemA = cutlass::float_e5m2_t;
using ElemB = cutlass::float_e5m2_t;
using ElemCD = cutlass::float_e5m2_t;
using Acc  = float;
using TileShape    = cute::Shape<cute::_128, cute::_128, cute::_32>;
using ClusterShape = cute::Shape<cute::_2, cute::_1, cute::_1>;

using CollectiveEpilogue = typename cutlass::epilogue::collective::CollectiveBuilder<
    cutlass::arch::Sm90, cutlass::arch::OpClassTensorOp,
    TileShape, ClusterShape,
    cutlass::epilogue::collective::EpilogueTileAuto,
    Acc, Acc,
    ElemCD, cutlass::layout::RowMajor, 128 / cutlass::sizeof_bits<ElemCD>::value,
    ElemCD, cutlass::layout::RowMajor, 128 / cutlass::sizeof_bits<ElemCD>::value,
    cutlass::epilogue::collective::EpilogueScheduleAuto
  >::CollectiveOp;

using CollectiveMainloop = typename cutlass::gemm::collective::CollectiveBuilder<
    cutlass::arch::Sm90, cutlass::arch::OpClassTensorOp,
    ElemA, cutlass::layout::RowMajor, 128 / cutlass::sizeof_bits<ElemA>::value,
    ElemB, cutlass::layout::ColumnMajor, 128 / cutlass::sizeof_bits<ElemB>::value,
    Acc,
    TileShape, ClusterShape,
    cutlass::gemm::collective::StageCount<5>,
    cutlass::gemm::collective::KernelScheduleAuto
  >::CollectiveOp;

using GemmKernel = cutlass::gemm::kernel::GemmUniversal<
    cute::Shape<int,int,int,int>,
    CollectiveMainloop,
    CollectiveEpilogue
>;
using Gemm = cutlass::gemm::device::GemmUniversalAdapter<GemmKernel>;

// Force the device kernel symbol into the cubin without needing a host main.
auto* _anchor = &cutlass::device_kernel<GemmKernel>;


// ===== COMPILED SASS (sm_90a) =====

	.target	sm_90a

	.elftype	@"ET_EXEC"


//--------------------- .note.nv.tkinfo           --------------------------
	.section	.note.nv.tkinfo,"",@"SHT_NOTE"
	.sectionflags	@"SHF_NOTE_NV_TKINFO"
	.tkinfo
        /*0018*/ 	.word	0x00000002
        /*0030*/ 	.string	""
        /*0030*/ 	.string	"ptxas"
        /*0030*/ 	.string	"Cuda compilation tools, release 13.0, V13.0.88"
        /*0030*/ 	.string	"Build cuda_13.0.r13.0/compiler.36424714_0"
        /*0030*/ 	.string	"-arch sm_90a -m 64 "



//--------------------- .note.nv.cuinfo           --------------------------
	.section	.note.nv.cuinfo,"",@"SHT_NOTE"
	.sectionflags	@"SHF_NOTE_NV_CUINFO"
        /*0018*/ 	.short	0x0002
        /*001a*/ 	.short	0x005a
        /*001c*/ 	.short	0x0082
	.zero		2


//--------------------- .nv.info                  --------------------------
	.section	.nv.info,"",@"SHT_CUDA_INFO"
	.align	4


	//----- nvinfo : EIATTR_REGCOUNT
	.align		4
        /*0000*/ 	.byte	0x04, 0x2f
        /*0002*/ 	.short	(.L_12 - .L_11)
	.align		4
.L_11:
        /*0004*/ 	.word	index@(_ZN7cutlass13device_kernelINS_4gemm6kernel13GemmUniversalIN4cute5tupleIJiiiiEEENS1_10collective13CollectiveMmaINS1_37MainloopSm90TmaGmmaWarpSpecializedFP8ILi5ENS5_IJNS4_1CILi2EEENSA_ILi1EEESC_EEENS1_35KernelTmaWarpSpecializedCooperativeEEENS5_IJNSA_ILi128EEESG_NSA_ILi32EEEEEENS_12float_e5m2_tENS5_IJlSC_lEEESJ_SK_NS4_8TiledMMAINS4_8MMA_AtomIJNS4_4SM904GMMA31MMA_64x128x32_F32E5M2E5M2_SS_TNILNSO_7ScaleInE1ELSQ_1EEEEEENS4_6LayoutISD_NS5_IJSC_NSA_ILi0EEESU_EEEEENS5_IJNS4_10UnderscoreESX_SX_EEEEENS4_13SM90_TMA_LOADENS4_14ComposedLayoutINS4_7SwizzleILi1ELi4ELi3EEENS4_18smem_ptr_flag_bitsILi8EEENST_INS5_IJNSA_ILi8EEESH_EEENS5_IJSH_SC_EEEEEEEvNS4_8identityENS4_23SM90_TMA_LOAD_MULTICASTES1A_vS1B_EENS_8epilogue10collective6detail29Sm90TmaWarpSpecializedAdapterINS1F_15DefaultEpilogueISJ_SK_SK_NS1E_6thread17LinearCombinationISJ_Li1EffLNS1J_9ScaleType4KindE0ELNS_15FloatRoundStyleE2ESJ_EENS1_15EpilogueDefaultEEEEEvvEEEEvNT_6ParamsE)
        /*0008*/ 	.word	0x000000a8


	//----- nvinfo : EIATTR_FRAME_SIZE
	.align		4
.L_12:
        /*000c*/ 	.byte	0x04, 0x11
        /*000e*/ 	.short	(.L_14 - .L_13)
	.align		4
.L_13:
        /*0010*/ 	.word	index@(_ZN7cutlass13device_kernelINS_4gemm6kernel13GemmUniversalIN4cute5tupleIJiiiiEEENS1_10collective13CollectiveMmaINS1_37MainloopSm90TmaGmmaWarpSpecializedFP8ILi5ENS5_IJNS4_1CILi2EEENSA_ILi1EEESC_EEENS1_35KernelTmaWarpSpecializedCooperativeEEENS5_IJNSA_ILi128EEESG_NSA_ILi32EEEEEENS_12float_e5m2_tENS5_IJlSC_lEEESJ_SK_NS4_8TiledMMAINS4_8MMA_AtomIJNS4_4SM904GMMA31MMA_64x128x32_F32E5M2E5M2_SS_TNILNSO_7ScaleInE1ELSQ_1EEEEEENS4_6LayoutISD_NS5_IJSC_NSA_ILi0EEESU_EEEEENS5_IJNS4_10UnderscoreESX_SX_EEEEENS4_13SM90_TMA_LOADENS4_14ComposedLayoutINS4_7SwizzleILi1ELi4ELi3EEENS4_18smem_ptr_flag_bitsILi8EEENST_INS5_IJNSA_ILi8EEESH_EEENS5_IJSH_SC_EEEEEEEvNS4_8identityENS4_23SM90_TMA_LOAD_MULTICASTES1A_vS1B_EENS_8epilogue10collective6detail29Sm90TmaWarpSpecializedAdapterINS1F_15DefaultEpilogueISJ_SK_SK_NS1E_6thread17LinearCombinationISJ_Li1EffLNS1J_9ScaleType4KindE0ELNS_15FloatRoundStyleE2ESJ_EENS1_15EpilogueDefaultEEEEEvvEEEEvNT_6ParamsE)
        /*0014*/ 	.word	0x00000000


	//----- nvinfo : EIATTR_MIN_STACK_SIZE
	.align		4
.L_14:
        /*0018*/ 	.byte	0x04, 0x12
        /*001a*/ 	.short	(.L_16 - .L_15)
	.align		4
.L_15:
        /*001c*/ 	.word	index@(_ZN7cutlass13device_kernelINS_4gemm6kernel13GemmUniversalIN4cute5tupleIJiiiiEEENS1_10collective13CollectiveMmaINS1_37MainloopSm90TmaGmmaWarpSpecializedFP8ILi5ENS5_IJNS4_1CILi2EEENSA_ILi1EEESC_EEENS1_35KernelTmaWarpSpecializedCooperativeEEENS5_IJNSA_ILi128EEESG_NSA_ILi32EEEEEENS_12float_e5m2_tENS5_IJlSC_lEEESJ_SK_NS4_8TiledMMAINS4_8MMA_AtomIJNS4_4SM904GMMA31MMA_64x128x32_F32E5M2E5M2_SS_TNILNSO_7ScaleInE1ELSQ_1EEEEEENS4_6LayoutISD_NS5_IJSC_NSA_ILi0EEESU_EEEEENS5_IJNS4_10UnderscoreESX_SX_EEEEENS4_13SM90_TMA_LOADENS4_14ComposedLayoutINS4_7SwizzleILi1ELi4ELi3EEENS4_18smem_ptr_flag_bitsILi8EEENST_INS5_IJNSA_ILi8EEESH_EEENS5_IJSH_SC_EEEEEEEvNS4_8identityENS4_23SM90_TMA_LOAD_MULTICASTES1A_vS1B_EENS_8epilogue10collective6detail29Sm90TmaWarpSpecializedAdapterINS1F_15DefaultEpilogueISJ_SK_SK_NS1E_6thread17LinearCombinationISJ_Li1EffLNS1J_9ScaleType4KindE0ELNS_15FloatRoundStyleE2ESJ_EENS1_15EpilogueDefaultEEEEEvvEEEEvNT_6ParamsE)
        /*0020*/ 	.word	0x00000000
.L_16:


//--------------------- .nv.compat                --------------------------
	.section	.nv.compat,"",@"SHT_CUDA_COMPAT_INFO"
	.align	4
        /*0000*/ 	.byte	0x02, 0x09, 0x01, 0x00, 0x02, 0x02, 0x04, 0x00, 0x02, 0x05, 0x05, 0x00, 0x03, 0x07, 0x01, 0x01
        /*0010*/ 	.byte	0x02, 0x03, 0x01, 0x00, 0x02, 0x06, 0x01, 0x00, 0x04, 0x0b, 0x08, 0x00, 0x00, 0x00, 0x00, 0x00
        /*0020*/ 	.byte	0x00, 0x00, 0x00, 0x00


//--------------------- .nv.info._ZN7cutlass13device_kernelINS_4gemm6kernel13GemmUniversalIN4cute5tupleIJiiiiEEENS1_10collective13CollectiveMmaINS1_37MainloopSm90TmaGmmaWarpSpecializedFP8ILi5ENS5_IJNS4_1CILi2EEENSA_ILi1EEESC_EEENS1_35KernelTmaWarpSpecializedCooperativeEEENS5_IJNSA_ILi128EEESG_NSA_ILi32EEEEEENS_12float_e5m2_tENS5_IJlSC_lEEESJ_SK_NS4_8TiledMMAINS4_8MMA_AtomIJNS4_4SM904GMMA31MMA_64x128x32_F32E5M2E5M2_SS_TNILNSO_7ScaleInE1ELSQ_1EEEEEENS4_6LayoutISD_NS5_IJSC_NSA_ILi0EEESU_EEEEENS5_IJNS4_10UnderscoreESX_SX_EEEEENS4_13SM90_TMA_LOADENS4_14ComposedLayoutINS4_7SwizzleILi1ELi4ELi3EEENS4_18smem_ptr_flag_bitsILi8EEENST_INS5_IJNSA_ILi8EEESH_EEENS5_IJSH_SC_EEEEEEEvNS4_8identityENS4_23SM90_TMA_LOAD_MULTICASTES1A_vS1B_EENS_8epilogue10collective6detail29Sm90TmaWarpSpecializedAdapterINS1F_15DefaultEpilogueISJ_SK_SK_NS1E_6thread17LinearCombinationISJ_Li1EffLNS1J_9ScaleType4KindE0ELNS_15FloatRoundStyleE2ESJ_EENS1_15EpilogueDefaultEEEEEvvEEEEvNT_6ParamsE --------------------------
	.section	.nv.info._ZN7cutlass13device_kernelINS_4gemm6kernel13GemmUniversalIN4cute5tupleIJiiiiEEENS1_10collective13CollectiveMmaINS1_37MainloopSm90TmaGmmaWarpSpecializedFP8ILi5ENS5_IJNS4_1CILi2EEENSA_ILi1EEESC_EEENS1_35KernelTmaWarpSpecializedCooperativeEEENS5_IJNSA_ILi128EEESG_NSA_ILi32EEEEEENS_12float_e5m2_tENS5_IJlSC_lEEESJ_SK_NS4_8TiledMMAINS4_8MMA_AtomIJNS4_4SM904GMMA31MMA_64x128x32_F32E5M2E5M2_SS_TNILNSO_7ScaleInE1ELSQ_1EEEEEENS4_6LayoutISD_NS5_IJSC_NSA_ILi0EEESU_EEEEENS5_IJNS4_10UnderscoreESX_SX_EEEEENS4_13SM90_TMA_LOADENS4_14ComposedLayoutINS4_7SwizzleILi1ELi4ELi3EEENS4_18smem_ptr_flag_bitsILi8EEENST_INS5_IJNSA_ILi8EEESH_EEENS5_IJSH_SC_EEEEEEEvNS4_8identityENS4_23SM90_TMA_LOAD_MULTICASTES1A_vS1B_EENS_8epilogue10collective6detail29Sm90TmaWarpSpecializedAdapterINS1F_15DefaultEpilogueISJ_SK_SK_NS1E_6thread17LinearCombinationISJ_Li1EffLNS1J_9ScaleType4KindE0ELNS_15FloatRoundStyleE2ESJ_EENS1_15EpilogueDefaultEEEEEvvEEEEvNT_6ParamsE,"",@"SHT_CUDA_INFO"
	.sectionflags	@""
	.align	4


	//----- nvinfo : EIATTR_CUDA_API_VERSION
	.align		4
        /*0000*/ 	.byte	0x04, 0x37
        /*0002*/ 	.short	(.L_18 - .L_17)
.L_17:
        /*0004*/ 	.word	0x00000082


	//----- nvinfo : EIATTR_KPARAM_INFO
	.align		4
.L_18:
        /*0008*/ 	.byte	0x04, 0x17
        /*000a*/ 	.short	(.L_20 - .L_19)
.L_19:
        /*000c*/ 	.word	0x00000000
        /*0010*/ 	.short	0x0000
        /*0012*/ 	.short	0x0070
        /*0014*/ 	.byte	0x00, 0xf0, 0x01, 0x10


	//----- nvinfo : EIATTR_SPARSE_MMA_MASK
	.align		4
.L_20:
        /*0018*/ 	.byte	0x03, 0x50
        /*001a*/ 	.short	0x0000


	//----- nvinfo : EIATTR_MAXREG_COUNT
	.align		4
        /*001c*/ 	.byte	0x03, 0x1b
        /*001e*/ 	.short	0x00a8


	//----- nvinfo : EIATTR_NUM_BARRIERS
	.align		4
        /*0020*/ 	.byte	0x02, 0x4c
        /*0022*/ 	.byte	0x01
	.zero		1


	//----- nvinfo : EIATTR_MERCURY_ISA_VERSION
	.align		4
        /*0024*/ 	.byte	0x03, 0x5f
        /*0026*/ 	.short	0x0101


	//----- nvinfo : EIATTR_INT_WARP_WIDE_INSTR_OFFSETS
	.align		4
        /*0028*/ 	.byte	0x04, 0x31
        /*002a*/ 	.short	(.L_22 - .L_21)


	//   ....[0]....
.L_21:
        /*002c*/ 	.word	0x000004c0


	//   ....[1]....
        /*0030*/ 	.word	0x000004f0


	//   ....[2]....
        /*0034*/ 	.word	0x00000670


	//----- nvinfo : EIATTR_COOP_GROUP_MASK_REGIDS
	.align		4
.L_22:
        /*0038*/ 	.byte	0x04, 0x29
        /*003a*/ 	.short	(.L_24 - .L_23)


	//   ....[0]....
.L_23:
        /*003c*/ 	.word	0xffffffff


	//   ....[1]....
        /*0040*/ 	.word	0xffffffff


	//   ....[2]....
        /*0044*/ 	.word	0xffffffff


	//   ....[3]....
        /*0048*/ 	.word	0xffffffff


	//   ....[4]....
        /*004c*/ 	.word	0xffffffff


	//   ....[5]....
        /*0050*/ 	.word	0xffffffff


	//----- nvinfo : EIATTR_COOP_GROUP_INSTR_OFFSETS
	.align		4
.L_24:
        /*0054*/ 	.byte	0x04, 0x28
        /*0056*/ 	.short	(.L_26 - .L_25)


	//   ....[0]....
.L_25:
        /*0058*/ 	.word	0x00000060


	//   ....[1]....
        /*005c*/ 	.word	0x00000070


	//   ....[2]....
        /*0060*/ 	.word	0x00000130


	//   ....[3]....
        /*0064*/ 	.word	0x000002f0


	//   ....[4]....
        /*0068*/ 	.word	0x00000810


	//   ....[5]....
        /*006c*/ 	.word	0x00001290


	//----- nvinfo : EIATTR_REG_RECONFIG
	.align		4
.L_26:
        /*0070*/ 	.byte	0x01, 0x54
	.zero		2


	//----- nvinfo : EIATTR_MBARRIER_INSTR_OFFSETS
	.align		4
        /*0074*/ 	.byte	0x04, 0x39
        /*0076*/ 	.short	(.L_28 - .L_27)


	//   ....[0]....
.L_27:
        /*0078*/ 	.word	0x00000230
        /*007c*/ 	.word	0x000000ff
        /*0080*/ 	.word	0x00000000
        /*0084*/ 	.short	0x0100
        /*0086*/ 	.byte	0x08
	.zero		1


	//   ....[1]....
        /*0088*/ 	.word	0x00000240
        /*008c*/ 	.word	0x000000ff
        /*0090*/ 	.word	0x00000028
        /*0094*/ 	.short	0x0100
        /*0096*/ 	.byte	0x08
	.zero		1


	//   ....[2]....
        /*0098*/ 	.word	0x00000250
        /*009c*/ 	.word	0x000000ff
        /*00a0*/ 	.word	0x00000008
        /*00a4*/ 	.short	0x0100
        /*00a6*/ 	.byte	0x08
	.zero		1


	//   ....[3]....
        /*00a8*/ 	.word	0x00000260
        /*00ac*/ 	.word	0x000000ff
        /*00b0*/ 	.word	0x00000030
        /*00b4*/ 	.short	0x0100
        /*00b6*/ 	.byte	0x08
	.zero		1


	//   ....[4]....
        /*00b8*/ 	.word	0x00000270
        /*00bc*/ 	.word	0x000000ff
        /*00c0*/ 	.word	0x00000010
        /*00c4*/ 	.short	0x0100
        /*00c6*/ 	.byte	0x08
	.zero		1


	//   ....[5]....
        /*00c8*/ 	.word	0x00000280
        /*00cc*/ 	.word	0x000000ff
        /*00d0*/ 	.word	0x00000038
        /*00d4*/ 	.short	0x0100
        /*00d6*/ 	.byte	0x08
	.zero		1


	//   ....[6]....
        /*00d8*/ 	.word	0x00000290
        /*00dc*/ 	.word	0x000000ff
        /*00e0*/ 	.word	0x00000018
        /*00e4*/ 	.short	0x0100
        /*00e6*/ 	.byte	0x08
	.zero		1


	//   ....[7]....
        /*00e8*/ 	.word	0x000002a0
        /*00ec*/ 	.word	0x000000ff
        /*00f0*/ 	.word	0x00000040
        /*00f4*/ 	.short	0x0100
        /*00f6*/ 	.byte	0x08
	.zero		1


	//   ....[8]....
        /*00f8*/ 	.word	0x000002b0
        /*00fc*/ 	.word	0x000000ff
        /*0100*/ 	.word	0x00000020
        /*0104*/ 	.short	0x0100
        /*0106*/ 	.byte	0x08
	.zero		1


	//   ....[9]....
        /*0108*/ 	.word	0x000002c0
        /*010c*/ 	.word	0x000000ff
        /*0110*/ 	.word	0x00000048
        /*0114*/ 	.short	0x0100
        /*0116*/ 	.byte	0x08
	.zero		1


	//   ....[10]....
        /*0118*/ 	.word	0x00000700
        /*011c*/ 	.word	0x000000ff
        /*0120*/ 	.word	0x00000060
        /*0124*/ 	.short	0x0100
        /*0126*/ 	.byte	0x06
	.zero		1


	//   ....[11]....
        /*0128*/ 	.word	0x000007a0
        /*012c*/ 	.word	0x000000ff
        /*0130*/ 	.word	0x00000068
        /*0134*/ 	.short	0x0100
        /*0136*/ 	.byte	0x06
	.zero		1


	//   ....[12]....
        /*0138*/ 	.word	0x000017c0
        /*013c*/ 	.word	0x000000ff
        /*0140*/ 	.word	0x00000000
        /*0144*/ 	.short	0x010a
        /*0146*/ 	.byte	0x06
	.zero		1


	//   ....[13]....
        /*0148*/ 	.word	0x00001800
        /*014c*/ 	.word	0x000000ff
        /*0150*/ 	.word	0x00000000
        /*0154*/ 	.short	0x010a
        /*0156*/ 	.byte	0x06
	.zero		1


	//   ....[14]....
        /*0158*/ 	.word	0x000020e0
        /*015c*/ 	.word	0x000000ff
        /*0160*/ 	.word	0x00000000
        /*0164*/ 	.short	0x010a
        /*0166*/ 	.byte	0x0c
	.zero		1


	//   ....[15]....
        /*0168*/ 	.word	0x00002120
        /*016c*/ 	.word	0x000000ff
        /*0170*/ 	.word	0x00000000
        /*0174*/ 	.short	0x010a
        /*0176*/ 	.byte	0x0c
	.zero		1


	//   ....[16]....
        /*0178*/ 	.word	0x00002700
        /*017c*/ 	.word	0x0000008c
        /*0180*/ 	.word	0x00000000
        /*0184*/ 	.short	0x0101
        /*0186*/ 	.byte	0x3f
	.zero		1


	//   ....[17]....
        /*0188*/ 	.word	0x00002da0
        /*018c*/ 	.word	0x0000000c
        /*0190*/ 	.word	0x00000000
        /*0194*/ 	.short	0x0101
        /*0196*/ 	.byte	0x3f
	.zero		1


	//   ....[18]....
        /*0198*/ 	.word	0x00008690
        /*019c*/ 	.word	0x00000014
        /*01a0*/ 	.word	0x00000028
        /*01a4*/ 	.short	0x010a
        /*01a6*/ 	.byte	0x3f
	.zero		1


	//   ....[19]....
        /*01a8*/ 	.word	0x00008a00
        /*01ac*/ 	.word	0x00000008
        /*01b0*/ 	.word	0x00000068
        /*01b4*/ 	.short	0x0101
        /*01b6*/ 	.byte	0x3f
	.zero		1


	//   ....[20]....
        /*01b8*/ 	.word	0x00009120
        /*01bc*/ 	.word	0x00000006
        /*01c0*/ 	.word	0x00000000
        /*01c4*/ 	.short	0x010a
        /*01c6*/ 	.byte	0x3f
	.zero		1


	//   ....[21]....
        /*01c8*/ 	.word	0x000091a0
        /*01cc*/ 	.word	0x00000007
        /*01d0*/ 	.word	0x00000000
        /*01d4*/ 	.short	0x010a
        /*01d6*/ 	.byte	0x3f
	.zero		1


	//   ....[22]....
        /*01d8*/ 	.word	0x00009230
        /*01dc*/ 	.word	0x0000000a
        /*01e0*/ 	.word	0x00000000
        /*01e4*/ 	.short	0x010a
        /*01e6*/ 	.byte	0x3f
	.zero		1


	//   ....[23]....
        /*01e8*/ 	.word	0x000092c0
        /*01ec*/ 	.word	0x0000000b
        /*01f0*/ 	.word	0x00000000
        /*01f4*/ 	.short	0x010a
        /*01f6*/ 	.byte	0x3f
	.zero		1


	//   ....[24]....
        /*01f8*/ 	.word	0x00009350
        /*01fc*/ 	.word	0x00000003
        /*0200*/ 	.word	0x00000000
        /*0204*/ 	.short	0x010a
        /*0206*/ 	.byte	0x3f
	.zero		1


	//   ....[25]....
        /*0208*/ 	.word	0x000093c0
        /*020c*/ 	.word	0x0000000d
        /*0210*/ 	.word	0x00000000
        /*0214*/ 	.short	0x010a
        /*0216*/ 	.byte	0x3f
	.zero		1


	//   ....[26]....
        /*0218*/ 	.word	0x00009420
        /*021c*/ 	.word	0x00000091
        /*0220*/ 	.word	0x00000000
        /*0224*/ 	.short	0x010a
        /*0226*/ 	.byte	0x3f
	.zero		1


	//   ....[27]....
        /*0228*/ 	.word	0x000094f0
        /*022c*/ 	.word	0x00000014
        /*0230*/ 	.word	0x00000028
        /*0234*/ 	.short	0x010a
        /*0236*/ 	.byte	0x3f
	.zero		1


	//   ....[28]....
        /*0238*/ 	.word	0x000095c0
        /*023c*/ 	.word	0x00000006
        /*0240*/ 	.word	0x00000000
        /*0244*/ 	.short	0x010a
        /*0246*/ 	.byte	0x3f
	.zero		1


	//   ....[29]....
        /*0248*/ 	.word	0x00009610
        /*024c*/ 	.word	0x00000007
        /*0250*/ 	.word	0x00000000
        /*0254*/ 	.short	0x010a
        /*0256*/ 	.byte	0x3f
	.zero		1


	//   ....[30]....
        /*0258*/ 	.word	0x00009660
        /*025c*/ 	.word	0x0000000a
        /*0260*/ 	.word	0x00000000
        /*0264*/ 	.short	0x010a
        /*0266*/ 	.byte	0x3f
	.zero		1


	//   ....[31]....
        /*0268*/ 	.word	0x000096b0
        /*026c*/ 	.word	0x0000000b
        /*0270*/ 	.word	0x00000000
        /*0274*/ 	.short	0x010a
        /*0276*/ 	.byte	0x3f
	.zero		1


	//----- nvinfo : EIATTR_NUM_MBARRIERS
	.align		4
.L_28:
        /*0278*/ 	.byte	0x03, 0x38
        /*027a*/ 	.short	0x000c


	//----- nvinfo : EIATTR_EXIT_INSTR_OFFSETS
	.align		4
        /*027c*/ 	.byte	0x04, 0x1c
        /*027e*/ 	.short	(.L_30 - .L_29)


	//   ....[0]....
.L_29:
        /*0280*/ 	.word	0x00000970


	//   ....[1]....
        /*0284*/ 	.word	0x00001160


	//   ....[2]....
        /*0288*/ 	.word	0x00007db0


	//   ....[3]....
        /*028c*/ 	.word	0x00008310


	//   ....[4]....
        /*0290*/ 	.word	0x000093a0


	//----- nvinfo : EIATTR_MAX_THREADS
	.align		4
.L_30:
        /*0294*/ 	.byte	0x04, 0x05
        /*0296*/ 	.short	(.L_32 - .L_31)
.L_31:
        /*0298*/ 	.word	0x00000180
        /*029c*/ 	.word	0x00000001
        /*02a0*/ 	.word	0x00000001


	//----- nvinfo : EIATTR_CRS_STACK_SIZE
	.align		4
.L_32:
        /*02a4*/ 	.byte	0x04, 0x1e
        /*02a6*/ 	.short	(.L_34 - .L_33)
.L_33:
        /*02a8*/ 	.word	0x00000000


	//----- nvinfo : EIATTR_CBANK_PARAM_SIZE
	.align		4
.L_34:
        /*02ac*/ 	.byte	0x03, 0x19
        /*02ae*/ 	.short	0x0470


	//----- nvinfo : EIATTR_PARAM_CBANK
	.align		4
        /*02b0*/ 	.byte	0x04, 0x0a
        /*02b2*/ 	.short	(.L_36 - .L_35)
	.align		4
.L_35:
        /*02b4*/ 	.word	index@(.nv.constant0._ZN7cutlass13device_kernelINS_4gemm6kernel13GemmUniversalIN4cute5tupleIJiiiiEEENS1_10collective13CollectiveMmaINS1_37MainloopSm90TmaGmmaWarpSpecializedFP8ILi5ENS5_IJNS4_1CILi2EEENSA_ILi1EEESC_EEENS1_35KernelTmaWarpSpecializedCooperativeEEENS5_IJNSA_ILi128EEESG_NSA_ILi32EEEEEENS_12float_e5m2_tENS5_IJlSC_lEEESJ_SK_NS4_8TiledMMAINS4_8MMA_AtomIJNS4_4SM904GMMA31MMA_64x128x32_F32E5M2E5M2_SS_TNILNSO_7ScaleInE1ELSQ_1EEEEEENS4_6LayoutISD_NS5_IJSC_NSA_ILi0EEESU_EEEEENS5_IJNS4_10UnderscoreESX_SX_EEEEENS4_13SM90_TMA_LOADENS4_14ComposedLayoutINS4_7SwizzleILi1ELi4ELi3EEENS4_18smem_ptr_flag_bitsILi8EEENST_INS5_IJNSA_ILi8EEESH_EEENS5_IJSH_SC_EEEEEEEvNS4_8identityENS4_23SM90_TMA_LOAD_MULTICASTES1A_vS1B_EENS_8epilogue10collective6detail29Sm90TmaWarpSpecializedAdapterINS1F_15DefaultEpilogueISJ_SK_SK_NS1E_6thread17LinearCombinationISJ_Li1EffLNS1J_9ScaleType4KindE0ELNS_15FloatRoundStyleE2ESJ_EENS1_15EpilogueDefaultEEEEEvvEEEEvNT_6ParamsE)
        /*02b8*/ 	.short	0x0210
        /*02ba*/ 	.short	0x0470


	//----- nvinfo : EIATTR_SW_WAR
	.align		4
.L_36:
        /*02bc*/ 	.byte	0x04, 0x36
        /*02be*/ 	.short	(.L_38 - .L_37)
.L_37:
        /*02c0*/ 	.word	0x00000008
.L_38:


//--------------------- .nv.callgraph             --------------------------
	.section	.nv.callgraph,"",@"SHT_CUDA_CALLGRAPH"
	.align	4
	.sectionentsize	8
	.align		4
        /*0000*/ 	.word	0x00000000
	.align		4
        /*0004*/ 	.word	0xffffffff
	.align		4
        /*0008*/ 	.word	0x00000000
	.align		4
        /*000c*/ 	.word	0xfffffffe
	.align		4
        /*0010*/ 	.word	0x00000000
	.align		4
        /*0014*/ 	.word	0xfffffffd
	.align		4
        /*0018*/ 	.word	0x00000000
	.align		4
        /*001c*/ 	.word	0xfffffffc


//--------------------- .nv.constant4             --------------------------
	.section	.nv.constant4,"a",@progbits
	.align	8
	.align		8
.nv.constant4:
        /*0000*/ 	.dword	_ZN39_INTERNAL_fdd0e894_4_k_cu_1af0eb05_52344cuda3std3__45__cpo5beginE
	.align		8
        /*0008*/ 	.dword	_ZN39_INTERNAL_fdd0e894_4_k_cu_1af0eb05_52344cuda3std3__45__cpo3endE
	.align		8
        /*0010*/ 	.dword	_ZN39_INTERNAL_fdd0e894_4_k_cu_1af0eb05_52344cuda3std3__45__cpo6cbeginE
	.align		8
        /*0018*/ 	.dword	_ZN39_INTERNAL_fdd0e894_4_k_cu_1af0eb05_52344cuda3std3__45__cpo4cendE
	.align		8
        /*0020*/ 	.dword	_ZN39_INTERNAL_fdd0e894_4_k_cu_1af0eb05_52344cuda3std3__441_GLOBAL__N__fdd0e894_4_k_cu_1af0eb05_52346ignoreE
	.align		8
        /*0028*/ 	.dword	_ZN39_INTERNAL_fdd0e894_4_k_cu_1af0eb05_52344cuda3std3__419piecewise_constructE
	.align		8
        /*0030*/ 	.dword	_ZN39_INTERNAL_fdd0e894_4_k_cu_1af0eb05_52344cuda3std3__48in_placeE
	.align		8
        /*0038*/ 	.dword	_ZN39_INTERNAL_fdd0e894_4_k_cu_1af0eb05_52344cuda3std6ranges3__45__cpo4swapE
	.align		8
        /*0040*/ 	.dword	_ZN39_INTERNAL_fdd0e894_4_k_cu_1af0eb05_52344cuda3std6ranges3__45__cpo9iter_moveE
	.align		8
        /*0048*/ 	.dword	_ZN39_INTERNAL_fdd0e894_4_k_cu_1af0eb05_52344cute7productE
	.align		8
        /*0050*/ 	.dword	_ZN39_INTERNAL_fdd0e894_4_k_cu_1af0eb05_52344cute1_E


//--------------------- .text._ZN7cutlass13device_kernelINS_4gemm6kernel13GemmUniversalIN4cute5tupleIJiiiiEEENS1_10collective13CollectiveMmaINS1_37MainloopSm90TmaGmmaWarpSpecializedFP8ILi5ENS5_IJNS4_1CILi2EEENSA_ILi1EEESC_EEENS1_35KernelTmaWarpSpecializedCooperativeEEENS5_IJNSA_ILi128EEESG_NSA_ILi32EEEEEENS_12float_e5m2_tENS5_IJlSC_lEEESJ_SK_NS4_8TiledMMAINS4_8MMA_AtomIJNS4_4SM904GMMA31MMA_64x128x32_F32E5M2E5M2_SS_TNILNSO_7ScaleInE1ELSQ_1EEEEEENS4_6LayoutISD_NS5_IJSC_NSA_ILi0EEESU_EEEEENS5_IJNS4_10UnderscoreESX_SX_EEEEENS4_13SM90_TMA_LOADENS4_14ComposedLayoutINS4_7SwizzleILi1ELi4ELi3EEENS4_18smem_ptr_flag_bitsILi8EEENST_INS5_IJNSA_ILi8EEESH_EEENS5_IJSH_SC_EEEEEEEvNS4_8identityENS4_23SM90_TMA_LOAD_MULTICASTES1A_vS1B_EENS_8epilogue10collective6detail29Sm90TmaWarpSpecializedAdapterINS1F_15DefaultEpilogueISJ_SK_SK_NS1E_6thread17LinearCombinationISJ_Li1EffLNS1J_9ScaleType4KindE0ELNS_15FloatRoundStyleE2ESJ_EENS1_15EpilogueDefaultEEEEEvvEEEEvNT_6ParamsE --------------------------
	.section	.text._ZN7cutlass13device_kernelINS_4gemm6kernel13GemmUniversalIN4cute5tupleIJiiiiEEENS1_10collective13CollectiveMmaINS1_37MainloopSm90TmaGmmaWarpSpecializedFP8ILi5ENS5_IJNS4_1CILi2EEENSA_ILi1EEESC_EEENS1_35KernelTmaWarpSpecializedCooperativeEEENS5_IJNSA_ILi128EEESG_NSA_ILi32EEEEEENS_12float_e5m2_tENS5_IJlSC_lEEESJ_SK_NS4_8TiledMMAINS4_8MMA_AtomIJNS4_4SM904GMMA31MMA_64x128x32_F32E5M2E5M2_SS_TNILNSO_7ScaleInE1ELSQ_1EEEEEENS4_6LayoutISD_NS5_IJSC_NSA_ILi0EEESU_EEEEENS5_IJNS4_10UnderscoreESX_SX_EEEEENS4_13SM90_TMA_LOADENS4_14ComposedLayoutINS4_7SwizzleILi1ELi4ELi3EEENS4_18smem_ptr_flag_bitsILi8EEENST_INS5_IJNSA_ILi8EEESH_EEENS5_IJSH_SC_EEEEEEEvNS4_8identityENS4_23SM90_TMA_LOAD_MULTICASTES1A_vS1B_EENS_8epilogue10collective6detail29Sm90TmaWarpSpecializedAdapterINS1F_15DefaultEpilogueISJ_SK_SK_NS1E_6thread17LinearCombinationISJ_Li1EffLNS1J_9ScaleType4KindE0ELNS_15FloatRoundStyleE2ESJ_EENS1_15EpilogueDefaultEEEEEvvEEEEvNT_6ParamsE,"ax",@progbits
	.align	128
.text._ZN7cutlass13device_kernelINS_4gemm6kernel13GemmUniversalIN4cute5tupleIJiiiiEEENS1_10collective13CollectiveMmaINS1_37MainloopSm90TmaGmmaWarpSpecializedFP8ILi5ENS5_IJNS4_1CILi2EEENSA_ILi1EEESC_EEENS1_35KernelTmaWarpSpecializedCooperativeEEENS5_IJNSA_ILi128EEESG_NSA_ILi32EEEEEENS_12float_e5m2_tENS5_IJlSC_lEEESJ_SK_NS4_8TiledMMAINS4_8MMA_AtomIJNS4_4SM904GMMA31MMA_64x128x32_F32E5M2E5M2_SS_TNILNSO_7ScaleInE1ELSQ_1EEEEEENS4_6LayoutISD_NS5_IJSC_NSA_ILi0EEESU_EEEEENS5_IJNS4_10UnderscoreESX_SX_EEEEENS4_13SM90_TMA_LOADENS4_14ComposedLayoutINS4_7SwizzleILi1ELi4ELi3EEENS4_18smem_ptr_flag_bitsILi8EEENST_INS5_IJNSA_ILi8EEESH_EEENS5_IJSH_SC_EEEEEEEvNS4_8identityENS4_23SM90_TMA_LOAD_MULTICASTES1A_vS1B_EENS_8epilogue10collective6detail29Sm90TmaWarpSpecializedAdapterINS1F_15DefaultEpilogueISJ_SK_SK_NS1E_6thread17LinearCombinationISJ_Li1EffLNS1J_9ScaleType4KindE0ELNS_15FloatRoundStyleE2ESJ_EENS1_15EpilogueDefaultEEEEEvvEEEEvNT_6ParamsE:
        .type           _ZN7cutlass13device_kernelINS_4gemm6kernel13GemmUniversalIN4cute5tupleIJiiiiEEENS1_10collective13CollectiveMmaINS1_37MainloopSm90TmaGmmaWarpSpecializedFP8ILi5ENS5_IJNS4_1CILi2EEENSA_ILi1EEESC_EEENS1_35KernelTmaWarpSpecializedCooperativeEEENS5_IJNSA_ILi128EEESG_NSA_ILi32EEEEEENS_12float_e5m2_tENS5_IJlSC_lEEESJ_SK_NS4_8TiledMMAINS4_8MMA_AtomIJNS4_4SM904GMMA31MMA_64x128x32_F32E5M2E5M2_SS_TNILNSO_7ScaleInE1ELSQ_1EEEEEENS4_6LayoutISD_NS5_IJSC_NSA_ILi0EEESU_EEEEENS5_IJNS4_10UnderscoreESX_SX_EEEEENS4_13SM90_TMA_LOADENS4_14ComposedLayoutINS4_7SwizzleILi1ELi4ELi3EEENS4_18smem_ptr_flag_bitsILi8EEENST_INS5_IJNSA_ILi8EEESH_EEENS5_IJSH_SC_EEEEEEEvNS4_8identityENS4_23SM90_TMA_LOAD_MULTICASTES1A_vS1B_EENS_8epilogue10collective6detail29Sm90TmaWarpSpecializedAdapterINS1F_15DefaultEpilogueISJ_SK_SK_NS1E_6thread17LinearCombinationISJ_Li1EffLNS1J_9ScaleType4KindE0ELNS_15FloatRoundStyleE2ESJ_EENS1_15EpilogueDefaultEEEEEvvEEEEvNT_6ParamsE,@function
        .size           _ZN7cutlass13device_kernelINS_4gemm6kernel13GemmUniversalIN4cute5tupleIJiiiiEEENS1_10collective13CollectiveMmaINS1_37MainloopSm90TmaGmmaWarpSpecializedFP8ILi5ENS5_IJNS4_1CILi2EEENSA_ILi1EEESC_EEENS1_35KernelTmaWarpSpecializedCooperativeEEENS5_IJNSA_ILi128EEESG_NSA_ILi32EEEEEENS_12float_e5m2_tENS5_IJlSC_lEEESJ_SK_NS4_8TiledMMAINS4_8MMA_AtomIJNS4_4SM904GMMA31MMA_64x128x32_F32E5M2E5M2_SS_TNILNSO_7ScaleInE1ELSQ_1EEEEEENS4_6LayoutISD_NS5_IJSC_NSA_ILi0EEESU_EEEEENS5_IJNS4_10UnderscoreESX_SX_EEEEENS4_13SM90_TMA_LOADENS4_14ComposedLayoutINS4_7SwizzleILi1ELi4ELi3EEENS4_18smem_ptr_flag_bitsILi8EEENST_INS5_IJNSA_ILi8EEESH_EEENS5_IJSH_SC_EEEEEEEvNS4_8identityENS4_23SM90_TMA_LOAD_MULTICASTES1A_vS1B_EENS_8epilogue10collective6detail29Sm90TmaWarpSpecializedAdapterINS1F_15DefaultEpilogueISJ_SK_SK_NS1E_6thread17LinearCombinationISJ_Li1EffLNS1J_9ScaleType4KindE0ELNS_15FloatRoundStyleE2ESJ_EENS1_15EpilogueDefaultEEEEEvvEEEEvNT_6ParamsE,(.L_x_208 - _ZN7cutlass13device_kernelINS_4gemm6kernel13GemmUniversalIN4cute5tupleIJiiiiEEENS1_10collective13CollectiveMmaINS1_37MainloopSm90TmaGmmaWarpSpecializedFP8ILi5ENS5_IJNS4_1CILi2EEENSA_ILi1EEESC_EEENS1_35KernelTmaWarpSpecializedCooperativeEEENS5_IJNSA_ILi128EEESG_NSA_ILi32EEEEEENS_12float_e5m2_tENS5_IJlSC_lEEESJ_SK_NS4_8TiledMMAINS4_8MMA_AtomIJNS4_4SM904GMMA31MMA_64x128x32_F32E5M2E5M2_SS_TNILNSO_7ScaleInE1ELSQ_1EEEEEENS4_6LayoutISD_NS5_IJSC_NSA_ILi0EEESU_EEEEENS5_IJNS4_10UnderscoreESX_SX_EEEEENS4_13SM90_TMA_LOADENS4_14ComposedLayoutINS4_7SwizzleILi1ELi4ELi3EEENS4_18smem_ptr_flag_bitsILi8EEENST_INS5_IJNSA_ILi8EEESH_EEENS5_IJSH_SC_EEEEEEEvNS4_8identityENS4_23SM90_TMA_LOAD_MULTICASTES1A_vS1B_EENS_8epilogue10collective6detail29Sm90TmaWarpSpecializedAdapterINS1F_15DefaultEpilogueISJ_SK_SK_NS1E_6thread17LinearCombinationISJ_Li1EffLNS1J_9ScaleType4KindE0ELNS_15FloatRoundStyleE2ESJ_EENS1_15EpilogueDefaultEEEEEvvEEEEvNT_6ParamsE)
        .other          _ZN7cutlass13device_kernelINS_4gemm6kernel13GemmUniversalIN4cute5tupleIJiiiiEEENS1_10collective13CollectiveMmaINS1_37MainloopSm90TmaGmmaWarpSpecializedFP8ILi5ENS5_IJNS4_1CILi2EEENSA_ILi1EEESC_EEENS1_35KernelTmaWarpSpecializedCooperativeEEENS5_IJNSA_ILi128EEESG_NSA_ILi32EEEEEENS_12float_e5m2_tENS5_IJlSC_lEEESJ_SK_NS4_8TiledMMAINS4_8MMA_AtomIJNS4_4SM904GMMA31MMA_64x128x32_F32E5M2E5M2_SS_TNILNSO_7ScaleInE1ELSQ_1EEEEEENS4_6LayoutISD_NS5_IJSC_NSA_ILi0EEESU_EEEEENS5_IJNS4_10UnderscoreESX_SX_EEEEENS4_13SM90_TMA_LOADENS4_14ComposedLayoutINS4_7SwizzleILi1ELi4ELi3EEENS4_18smem_ptr_flag_bitsILi8EEENST_INS5_IJNSA_ILi8EEESH_EEENS5_IJSH_SC_EEEEEEEvNS4_8identityENS4_23SM90_TMA_LOAD_MULTICASTES1A_vS1B_EENS_8epilogue10collective6detail29Sm90TmaWarpSpecializedAdapterINS1F_15DefaultEpilogueISJ_SK_SK_NS1E_6thread17LinearCombinationISJ_Li1EffLNS1J_9ScaleType4KindE0ELNS_15FloatRoundStyleE2ESJ_EENS1_15EpilogueDefaultEEEEEvvEEEEvNT_6ParamsE,@"STO_CUDA_ENTRY STV_DEFAULT"
_ZN7cutlass13device_kernelINS_4gemm6kernel13GemmUniversalIN4cute5tupleIJiiiiEEENS1_10collective13CollectiveMmaINS1_37MainloopSm90TmaGmmaWarpSpecializedFP8ILi5ENS5_IJNS4_1CILi2EEENSA_ILi1EEESC_EEENS1_35KernelTmaWarpSpecializedCooperativeEEENS5_IJNSA_ILi128EEESG_NSA_ILi32EEEEEENS_12float_e5m2_tENS5_IJlSC_lEEESJ_SK_NS4_8TiledMMAINS4_8MMA_AtomIJNS4_4SM904GMMA31MMA_64x128x32_F32E5M2E5M2_SS_TNILNSO_7ScaleInE1ELSQ_1EEEEEENS4_6LayoutISD_NS5_IJSC_NSA_ILi0EEESU_EEEEENS5_IJNS4_10UnderscoreESX_SX_EEEEENS4_13SM90_TMA_LOADENS4_14ComposedLayoutINS4_7SwizzleILi1ELi4ELi3EEENS4_18smem_ptr_flag_bitsILi8EEENST_INS5_IJNSA_ILi8EEESH_EEENS5_IJSH_SC_EEEEEEEvNS4_8identityENS4_23SM90_TMA_LOAD_MULTICASTES1A_vS1B_EENS_8epilogue10collective6detail29Sm90TmaWarpSpecializedAdapterINS1F_15DefaultEpilogueISJ_SK_SK_NS1E_6thread17LinearCombinationISJ_Li1EffLNS1J_9ScaleType4KindE0ELNS_15FloatRoundStyleE2ESJ_EENS1_15EpilogueDefaultEEEEEvvEEEEvNT_6ParamsE:
[----:B------:R-:W-:Y:S01]  /*0000*/  LDC R1, c[0x0][0x28] ;  /* 0x00000a00ff017b82 */ /* 0x000fe20000000800 */
[----:B------:R-:W0:Y:S01]  /*0010*/  S2R R0, SR_TID.X ;  /* 0x0000000000007919 */ /* 0x000e220000002100 */
[----:B------:R-:W-:Y:S01]  /*0020*/  ELECT P0, URZ, PT ;  /* 0x00000000003f782f */ /* 0x000fe20003800000 */
[----:B------:R-:W-:Y:S01]  /*0030*/  BSSY B0, `(.L_x_0) ;  /* 0x000000f000007945 */ /* 0x000fe20003800000 */
[--C-:B0-----:R-:W-:Y:S02]  /*0040*/  SHF.R.U32.HI R2, RZ, 0x5, R0.reuse ;  /* 0x00000005ff027819 */ /* 0x101fe40000011600 */
[----:B------:R-:W-:-:S03]  /*0050*/  SHF.R.U32.HI R3, RZ, 0x7, R0 ;  /* 0x00000007ff037819 */ /* 0x000fc60000011600 */
[----:B------:R-:W0:Y:S04]  /*0060*/  SHFL.IDX PT, R7, R2, RZ, 0x1f ;  /* 0x00001fff02077589 */ /* 0x000e2800000e0000 */
[----:B------:R-:W1:Y:S01]  /*0070*/  SHFL.IDX PT, R3, R3, RZ, 0x1f ;  /* 0x00001fff03037589 */ /* 0x000e6200000e0000 */
[----:B0-----:R-:W-:-:S13]  /*0080*/  ISETP.NE.OR P0, PT, R7, RZ, !P0 ;  /* 0x000000ff0700720c */ /* 0x001fda0004705670 */
[----:B-1----:R-:W-:Y:S05]  /*0090*/  @P0 BRA `(.L_x_1) ;  /* 0x0000000000200947 */ /* 0x002fea0003800000 */
[----:B------:R-:W-:Y:S02]  /*00a0*/  ULDC.64 UR4, c[0x0][0x198] ;  /* 0x0000660000047ab9 */ /* 0x000fe40000000a00 */
[----:B------:R-:W-:Y:S02]  /*00b0*/  UIADD3 UR6, UP0, UR4, 0xf0, URZ ;  /* 0x000000f004067890 */ /* 0x000fe4000ff1e03f */
[----:B------:R-:W-:Y:S02]  /*00c0*/  UIADD3 UR4, UP1, UR4, 0x1f0, URZ ;  /* 0x000001f004047890 */ /* 0x000fe4000ff3e03f */
[----:B------:R-:W-:Y:S02]  /*00d0*/  UIADD3.X UR7, URZ, UR5, URZ, UP0, !UPT ;  /* 0x000000053f077290 */ /* 0x000fe400087fe43f */
[----:B------:R-:W-:-:S07]  /*00e0*/  UIADD3.X UR5, URZ, UR5, URZ, UP1, !UPT ;  /* 0x000000053f057290 */ /* 0x000fce0008ffe43f */
[----:B------:R0:W-:Y:S02]  /*00f0*/  UTMACCTL.PF [UR6] ;  /* 0x00000000060079b9 */ /* 0x0001e40008040000 */
[----:B------:R0:W-:Y:S02]  /*0100*/  UTMACCTL.PF [UR4] ;  /* 0x00000000040079b9 */ /* 0x0001e40008040000 */
[----:B0-----:R-:W-:Y:S01]  /*0110*/  NOP ;  /* 0x0000000000007918 */ /* 0x001fe20000000000 */
.L_x_1:
[----:B------:R-:W-:Y:S05]  /*0120*/  BSYNC B0 ;  /* 0x0000000000007941 */ /* 0x000fea0003800000 */
.L_x_0:
[----:B------:R-:W0:Y:S02]  /*0130*/  SHFL.IDX PT, R4, R2, RZ, 0x1f ;  /* 0x00001fff02047589 */ /* 0x000e2400000e0000 */
[----:B0-----:R-:W-:-:S13]  /*0140*/  ISETP.NE.AND P0, PT, R4, RZ, PT ;  /* 0x000000ff0400720c */ /* 0x001fda0003f05270 */
[----:B------:R-:W-:Y:S05]  /*0150*/  @P0 BRA `(.L_x_2) ;  /* 0x0000000000600947 */ /* 0x000fea0003800000 */
[----:B------:R-:W0:Y:S01]  /*0160*/  S2UR UR8, SR_CgaCtaId ;  /* 0x00000000000879c3 */ /* 0x000e220000008800 */
[----:B------:R-:W-:Y:S01]  /*0170*/  UMOV UR4, 0x400 ;  /* 0x0000040000047882 */ /* 0x000fe20000000000 */
[----:B------:R-:W-:Y:S01]  /*0180*/  UMOV UR5, 0x1 ;  /* 0x0000000100057882 */ /* 0x000fe20000000000 */
[----:B------:R-:W-:Y:S01]  /*0190*/  UMOV UR6, 0x4 ;  /* 0x0000000400067882 */ /* 0x000fe20000000000 */
[----:B------:R-:W-:Y:S01]  /*01a0*/  ELECT P0, URZ, PT ;  /* 0x00000000003f782f */ /* 0x000fe20003800000 */
[----:B------:R-:W-:-:S04]  /*01b0*/  UIADD3 UR6, -UR6, 0x100000, URZ ;  /* 0x0010000006067890 */ /* 0x000fc8000fffe13f */
[----:B------:R-:W-:Y:S02]  /*01c0*/  USHF.L.U32 UR7, UR6, 0xb, URZ ;  /* 0x0000000b06077899 */ /* 0x000fe4000800063f */
[----:B------:R-:W-:Y:S02]  /*01d0*/  USHF.L.U32 UR6, UR6, 0x1, URZ ;  /* 0x0000000106067899 */ /* 0x000fe4000800063f */
[----:B0-----:R-:W-:Y:S02]  /*01e0*/  ULEA UR8, UR8, UR4, 0x18 ;  /* 0x0000000408087291 */ /* 0x001fe4000f8ec03f */
[----:B------:R-:W-:-:S04]  /*01f0*/  UIADD3 UR4, -UR5, 0x100000, URZ ;  /* 0x0010000005047890 */ /* 0x000fc8000fffe13f */
[----:B------:R-:W-:Y:S02]  /*0200*/  USHF.L.U32 UR5, UR4, 0xb, URZ ;  /* 0x0000000b04057899 */ /* 0x000fe4000800063f */
[----:B------:R-:W-:Y:S01]  /*0210*/  USHF.L.U32 UR4, UR4, 0x1, URZ ;  /* 0x0000000104047899 */ /* 0x000fe2000800063f */
[----:B------:R-:W0:Y:S11]  /*0220*/  FENCE.VIEW.ASYNC.S ;  /* 0x00000000000073c6 */ /* 0x000e360000000000 */
[----:B0-----:R0:W1:Y:S01]  /*0230*/  SYNCS.EXCH.64 URZ, [UR8], UR4 ;  /* 0x00000004083f75b2 */ /* 0x0010620008000100 */
[----:B------:R0:W2:Y:S01]  /*0240*/  SYNCS.EXCH.64 URZ, [UR8+0x28], UR6 ;  /* 0x00002806083f75b2 */ /* 0x0000a20008000100 */
[----:B------:R0:W3:Y:S01]  /*0250*/  SYNCS.EXCH.64 URZ, [UR8+0x8], UR4 ;  /* 0x00000804083f75b2 */ /* 0x0000e20008000100 */
[----:B------:R0:W4:Y:S01]  /*0260*/  SYNCS.EXCH.64 URZ, [UR8+0x30], UR6 ;  /* 0x00003006083f75b2 */ /* 0x0001220008000100 */
[----:B------:R0:W0:Y:S01]  /*0270*/  SYNCS.EXCH.64 URZ, [UR8+0x10], UR4 ;  /* 0x00001004083f75b2 */ /* 0x0000220008000100 */
[----:B------:R0:W0:Y:S01]  /*0280*/  SYNCS.EXCH.64 URZ, [UR8+0x38], UR6 ;  /* 0x00003806083f75b2 */ /* 0x0000220008000100 */
[----:B------:R0:W0:Y:S01]  /*0290*/  SYNCS.EXCH.64 URZ, [UR8+0x18], UR4 ;  /* 0x00001804083f75b2 */ /* 0x0000220008000100 */
[----:B------:R0:W0:Y:S01]  /*02a0*/  SYNCS.EXCH.64 URZ, [UR8+0x40], UR6 ;  /* 0x00004006083f75b2 */ /* 0x0000220008000100 */
[----:B------:R0:W0:Y:S01]  /*02b0*/  SYNCS.EXCH.64 URZ, [UR8+0x20], UR4 ;  /* 0x00002004083f75b2 */ /* 0x0000220008000100 */
[----:B------:R0:W0:Y:S01]  /*02c0*/  SYNCS.EXCH.64 URZ, [UR8+0x48], UR6 ;  /* 0x00004806083f75b2 */ /* 0x0000220008000100 */
[----:B------:R-:W-:Y:S01]  /*02d0*/  NOP ;  /* 0x0000000000007918 */ /* 0x000fe20000000000 */
.L_x_2:
[----:B------:R-:W-:Y:S01]  /*02e0*/  SHF.R.S32.HI R5, RZ, 0x1f, R0 ;  /* 0x0000001fff057819 */ /* 0x000fe20000011400 */
[----:B------:R-:W5:Y:S01]  /*02f0*/  SHFL.IDX PT, R2, R2, RZ, 0x1f ;  /* 0x00001fff02027589 */ /* 0x000f6200000e0000 */
[----:B0-----:R-:W0:Y:S01]  /*0300*/  S2UR UR8, SR_CTAID.X ;  /* 0x00000000000879c3 */ /* 0x001e220000002500 */
[----:B------:R-:W-:Y:S02]  /*0310*/  ELECT P0, URZ, PT ;  /* 0x00000000003f782f */ /* 0x000fe40003800000 */
[----:B------:R-:W-:Y:S01]  /*0320*/  LEA.HI R5, R5, R0, RZ, 0x7 ;  /* 0x0000000005057211 */ /* 0x000fe200078f38ff */
[----:B------:R-:W1:Y:S01]  /*0330*/  S2R R8, SR_CTAID.Y ;  /* 0x0000000000087919 */ /* 0x000e620000002600 */
[----:B------:R-:W-:Y:S01]  /*0340*/  SHF.R.S32.HI R11, RZ, 0x1f, R4 ;  /* 0x0000001fff0b7819 */ /* 0x000fe20000011404 */
[----:B------:R-:W-:Y:S01]  /*0350*/  ULDC UR4, c[0x0][0x150] ;  /* 0x0000540000047ab9 */ /* 0x000fe20000000800 */
[----:B------:R-:W-:Y:S01]  /*0360*/  LOP3.LUT R5, R5, 0xffffff80, RZ, 0xc0, !PT ;  /* 0xffffff8005057812 */ /* 0x000fe200078ec0ff */
[----:B------:R-:W-:Y:S01]  /*0370*/  VIADD R16, R3, 0xffffffff ;  /* 0xffffffff03107836 */ /* 0x000fe20000000000 */
[----:B------:R-:W-:Y:S01]  /*0380*/  LEA.HI R11, R11, R4, RZ, 0x2 ;  /* 0x000000040b0b7211 */ /* 0x000fe200078f10ff */
[----:B------:R-:W2:Y:S01]  /*0390*/  LDC R12, c[0x0][0x144] ;  /* 0x00005100ff0c7b82 */ /* 0x000ea20000000800 */
[----:B------:R-:W-:Y:S01]  /*03a0*/  NOP ;  /* 0x0000000000007918 */ /* 0x000fe20000000000 */
[----:B------:R-:W-:Y:S01]  /*03b0*/  IMAD.IADD R6, R0, 0x1, -R5 ;  /* 0x0000000100067824 */ /* 0x000fe200078e0a05 */
[----:B------:R-:W-:Y:S01]  /*03c0*/  LOP3.LUT R11, R11, 0x3ffffffc, RZ, 0xc0, !PT ;  /* 0x3ffffffc0b0b7812 */ /* 0x000fe200078ec0ff */
[----:B------:R-:W-:Y:S01]  /*03d0*/  NOP ;  /* 0x0000000000007918 */ /* 0x000fe20000000000 */
[----:B------:R-:W-:-:S02]  /*03e0*/  ISETP.NE.AND P4, PT, R3, RZ, PT ;  /* 0x000000ff0300720c */ /* 0x000fc40003f85270 */
[----:B------:R-:W-:Y:S01]  /*03f0*/  SHF.R.S32.HI R5, RZ, 0x1f, R6 ;  /* 0x0000001fff057819 */ /* 0x000fe20000011406 */
[----:B------:R-:W-:Y:S01]  /*0400*/  IMAD.IADD R4, R4, 0x1, -R11 ;  /* 0x0000000104047824 */ /* 0x000fe200078e0a0b */
[----:B------:R-:W3:Y:S01]  /*0410*/  LDC R14, c[0x0][0x140] ;  /* 0x00005000ff0e7b82 */ /* 0x000ee20000000800 */
[----:B------:R-:W-:Y:S02]  /*0420*/  ISETP.GE.U32.AND P6, PT, R16, 0x2, PT ;  /* 0x000000021000780c */ /* 0x000fe40003fc6070 */
[----:B------:R-:W-:Y:S02]  /*0430*/  LEA.HI R5, R5, R6, RZ, 0x3 ;  /* 0x0000000605057211 */ /* 0x000fe400078f18ff */
[----:B-----5:R-:W-:Y:S02]  /*0440*/  ISETP.NE.OR P0, PT, R2, RZ, !P0 ;  /* 0x000000ff0200720c */ /* 0x020fe40004705670 */
[--C-:B------:R-:W-:Y:S01]  /*0450*/  SHF.R.S32.HI R2, RZ, 0x3, R5.reuse ;  /* 0x00000003ff027819 */ /* 0x100fe20000011405 */
[----:B------:R-:W5:Y:S01]  /*0460*/  LDC R13, c[0x0][0x148] ;  /* 0x00005200ff0d7b82 */ /* 0x000f620000000800 */
[----:B------:R-:W-:-:S02]  /*0470*/  SHF.R.S32.HI R5, RZ, 0x1f, R5 ;  /* 0x0000001fff057819 */ /* 0x000fc40000011405 */
[----:B0-----:R-:W-:Y:S02]  /*0480*/  I2FP.F32.U32 R10, UR8 ;  /* 0x00000008000a7c45 */ /* 0x001fe40008201000 */
[----:B------:R-:W-:-:S03]  /*0490*/  LEA.HI R5, R5, R2, RZ, 0x2 ;  /* 0x0000000205057211 */ /* 0x000fc600078f10ff */
[----:B------:R-:W-:Y:S01]  /*04a0*/  FMUL R10, R10, UR4 ;  /* 0x000000040a0a7c20 */ /* 0x000fe20008400000 */
[----:B------:R-:W-:Y:S01]  /*04b0*/  LOP3.LUT R5, R5, 0xfffffffc, RZ, 0xc0, !PT ;  /* 0xfffffffc05057812 */ /* 0x000fe200078ec0ff */
[----:B------:R-:W-:Y:S01]  /*04c0*/  VOTEU.ALL UP0, P0 ;  /* 0x00000000003f7886 */ /* 0x000fe20000000000 */
[----:B-1----:R-:W-:Y:S01]  /*04d0*/  I2FP.F32.U32 R11, R8 ;  /* 0x00000008000b7245 */ /* 0x002fe20000201000 */
[----:B------:R-:W-:Y:S01]  /*04e0*/  ULDC UR4, c[0x0][0x154] ;  /* 0x0000550000047ab9 */ /* 0x000fe20000000800 */
[----:B------:R-:W-:Y:S01]  /*04f0*/  VOTEU.ALL UP1, P0 ;  /* 0x00000000003f7886 */ /* 0x000fe20000020000 */
[----:B------:R-:W0:Y:S01]  /*0500*/  F2I.U32.TRUNC.NTZ R10, R10 ;  /* 0x0000000a000a7305 */ /* 0x000e22000020f000 */
[----:B------:R-:W-:Y:S01]  /*0510*/  IMAD.IADD R5, R2, 0x1, -R5 ;  /* 0x0000000102057824 */ /* 0x000fe200078e0a05 */
[----:B------:R-:W1:Y:S01]  /*0520*/  @!UP0 S2UR UR7, SR_CgaCtaId ;  /* 0x00000000000789c3 */ /* 0x000e620000008800 */
[----:B------:R-:W-:Y:S01]  /*0530*/  @!UP0 UMOV UR6, 0x400 ;  /* 0x0000040000068882 */ /* 0x000fe20000000000 */
[----:B---3--:R-:W-:Y:S01]  /*0540*/  ISETP.EQ.U32.AND P3, PT, R14, 0x1, PT ;  /* 0x000000010e00780c */ /* 0x008fe20003f62070 */
[----:B------:R-:W-:-:S05]  /*0550*/  IMAD R5, R4, 0x4, R5 ;  /* 0x0000000404057824 */ /* 0x000fca00078e0205 */
[----:B------:R-:W-:-:S04]  /*0560*/  LEA.HI R2, R5, R5, RZ, 0x1 ;  /* 0x0000000505027211 */ /* 0x000fc800078f08ff */
[----:B------:R-:W-:Y:S01]  /*0570*/  LOP3.LUT R4, R2, 0xfffffffe, RZ, 0xc0, !PT ;  /* 0xfffffffe02047812 */ /* 0x000fe200078ec0ff */
[----:B0-----:R-:W-:Y:S02]  /*0580*/  IMAD.MOV R15, RZ, RZ, -R10 ;  /* 0x000000ffff0f7224 */ /* 0x001fe400078e0a0a */
[----:B------:R-:W-:Y:S01]  /*0590*/  FMUL R10, R11, UR4 ;  /* 0x000000040b0a7c20 */ /* 0x000fe20008400000 */
[----:B------:R-:W-:Y:S01]  /*05a0*/  SHF.R.S32.HI R2, RZ, 0x1f, R7 ;  /* 0x0000001fff027819 */ /* 0x000fe20000011407 */
[----:B------:R-:W-:Y:S01]  /*05b0*/  UMOV UR4, 0x20 ;  /* 0x0000002000047882 */ /* 0x000fe20000000000 */
[----:B--2---:R-:W-:Y:S01]  /*05c0*/  IMAD R12, R12, R15, UR8 ;  /* 0x000000080c0c7e24 */ /* 0x004fe2000f8e020f */
[----:B------:R-:W-:-:S04]  /*05d0*/  @!UP0 UIADD3 UR4, -UR4, 0x100000, URZ ;  /* 0x0010000004048890 */ /* 0x000fc8000fffe13f */
[----:B------:R-:W-:Y:S02]  /*05e0*/  @!UP0 USHF.L.U32 UR5, UR4, 0xb, URZ ;  /* 0x0000000b04058899 */ /* 0x000fe4000800063f */
[----:B------:R-:W-:Y:S01]  /*05f0*/  @!UP0 USHF.L.U32 UR4, UR4, 0x1, URZ ;  /* 0x0000000104048899 */ /* 0x000fe2000800063f */
[C---:B------:R-:W-:Y:S01]  /*0600*/  IMAD.IADD R11, R5.reuse, 0x1, -R4 ;  /* 0x00000001050b7824 */ /* 0x040fe200078e0a04 */
[----:B------:R-:W0:Y:S01]  /*0610*/  F2I.U32.TRUNC.NTZ R10, R10 ;  /* 0x0000000a000a7305 */ /* 0x000e22000020f000 */
[----:B------:R-:W-:Y:S01]  /*0620*/  LEA.HI R2, R2, R7, RZ, 0x2 ;  /* 0x0000000702027211 */ /* 0x000fe200078f10ff */
[----:B------:R-:W-:Y:S02]  /*0630*/  IMAD.SHL.U32 R4, R5, 0x4, RZ ;  /* 0x0000000405047824 */ /* 0x000fe400078e00ff */
[----:B------:R-:W-:Y:S01]  /*0640*/  ISETP.NE.AND P2, PT, R11, R12, PT ;  /* 0x0000000c0b00720c */ /* 0x000fe20003f45270 */
[----:B-1----:R-:W-:Y:S01]  /*0650*/  @!UP0 ULEA UR6, UR7, UR6, 0x18 ;  /* 0x0000000607068291 */ /* 0x002fe2000f8ec03f */
[----:B------:R-:W-:Y:S01]  /*0660*/  LOP3.LUT R2, R2, 0xfffffffc, RZ, 0xc0, !PT ;  /* 0xfffffffc02027812 */ /* 0x000fe200078ec0ff */
[----:B------:R-:W-:Y:S01]  /*0670*/  VOTEU.ALL UP0, P0 ;  /* 0x00000000003f7886 */ /* 0x000fe20000000000 */
[----:B------:R-:W-:-:S02]  /*0680*/  LOP3.LUT R5, R5, 0xc, R4, 0x78, !PT ;  /* 0x0000000c05057812 */ /* 0x000fc400078e7804 */
[----:B------:R-:W-:Y:S01]  /*0690*/  LOP3.LUT P0, RZ, R6, 0x7, RZ, 0xc0, !PT ;  /* 0x0000000706ff7812 */ /* 0x000fe2000780c0ff */
[----:B------:R-:W-:Y:S02]  /*06a0*/  IMAD.IADD R7, R7, 0x1, -R2 ;  /* 0x0000000107077824 */ /* 0x000fe400078e0a02 */
[----:B------:R-:W-:Y:S01]  /*06b0*/  IMAD.MOV.U32 R6, RZ, RZ, 0x1 ;  /* 0x00000001ff067424 */ /* 0x000fe200078e00ff */
[----:B------:R-:W-:Y:S01]  /*06c0*/  ISETP.LT.U32.AND P0, PT, R5, 0x2, !P0 ;  /* 0x000000020500780c */ /* 0x000fe20004701070 */
[----:B0-----:R-:W-:Y:S01]  /*06d0*/  IMAD.MOV R20, RZ, RZ, -R10 ;  /* 0x000000ffff147224 */ /* 0x001fe200078e0a0a */
[----:B------:R-:W-:Y:S01]  /*06e0*/  ISETP.NE.AND P1, PT, R7, 0x3, PT ;  /* 0x000000030700780c */ /* 0x000fe20003f25270 */
[----:B------:R-:W0:Y:S02]  /*06f0*/  FENCE.VIEW.ASYNC.S ;  /* 0x00000000000073c6 */ /* 0x000e240000000000 */
[----:B0-----:R0:W1:Y:S01]  /*0700*/  @!UP0 SYNCS.EXCH.64 URZ, [UR6+0x60], UR4 ;  /* 0x00006004063f85b2 */ /* 0x0010620008000100 */
[----:B------:R-:W-:Y:S01]  /*0710*/  @P2 LEA.HI R2, R5, R5, RZ, 0x1 ;  /* 0x0000000505022211 */ /* 0x000fe200078f08ff */
[----:B-----5:R-:W-:Y:S01]  /*0720*/  IMAD R11, R13, R20, R8 ;  /* 0x000000140d0b7224 */ /* 0x020fe200078e0208 */
[----:B------:R-:W-:-:S02]  /*0730*/  ISETP.EQ.OR P1, PT, R7, RZ, !P1 ;  /* 0x000000ff0700720c */ /* 0x000fc40004f22670 */
[----:B------:R-:W-:Y:S02]  /*0740*/  @P2 SHF.R.S32.HI R2, RZ, 0x1, R2 ;  /* 0x00000001ff022819 */ /* 0x000fe40000011402 */
[----:B------:R-:W-:Y:S02]  /*0750*/  ISETP.EQ.AND P1, PT, R3, RZ, P1 ;  /* 0x000000ff0300720c */ /* 0x000fe40000f22270 */
[----:B------:R-:W-:Y:S02]  /*0760*/  @P2 ISETP.NE.AND P5, PT, R2, R11, PT ;  /* 0x0000000b0200220c */ /* 0x000fe40003fa5270 */
[----:B------:R-:W-:Y:S02]  /*0770*/  SEL R3, RZ, 0x1, !P0 ;  /* 0x00000001ff037807 */ /* 0x000fe40004000000 */
[----:B------:R-:W-:Y:S02]  /*0780*/  @P2 SEL R6, RZ, 0x1, P5 ;  /* 0x00000001ff062807 */ /* 0x000fe40002800000 */
[----:B------:R-:W-:Y:S01]  /*0790*/  SEL R4, RZ, 0x1, !P1 ;  /* 0x00000001ff047807 */ /* 0x000fe20004800000 */
[----:B------:R0:W2:Y:S01]  /*07a0*/  @!UP1 SYNCS.EXCH.64 URZ, [UR6+0x68], UR4 ;  /* 0x00006804063f95b2 */ /* 0x0000a20008000100 */
[----:B------:R-:W-:Y:S01]  /*07b0*/  LOP3.LUT R6, R6, R3, RZ, 0xc0, !PT ;  /* 0x0000000306067212 */ /* 0x000fe200078ec0ff */
[----:B------:R-:W-:Y:S01]  /*07c0*/  NOP ;  /* 0x0000000000007918 */ /* 0x000fe20000000000 */
[----:B------:R-:W-:Y:S01]  /*07d0*/  SEL R4, R4, 0x2, P6 ;  /* 0x0000000204047807 */ /* 0x000fe20003000000 */
[----:B------:R-:W-:Y:S06]  /*07e0*/  @!P3 BRA `(.L_x_3) ;  /* 0x000000000008b947 */ /* 0x000fec0003800000 */
[----:B-12-4-:R-:W-:Y:S01]  /*07f0*/  UCGABAR_ARV ;  /* 0x00000000000079c7 */ /* 0x016fe20008000000 */
[----:B------:R-:W-:Y:S05]  /*0800*/  BRA `(.L_x_4) ;  /* 0x0000000000047947 */ /* 0x000fea0003800000 */
.L_x_3:
[----:B-12-4-:R-:W-:Y:S01]  /*0810*/  NOP ;  /* 0x0000000000007918 */ /* 0x016fe20000000000 */
.L_x_4:
[----:B------:R-:W1:Y:S01]  /*0820*/  LDC R2, c[0x0][0x65c] ;  /* 0x00019700ff027b82 */ /* 0x000e620000000800 */
[----:B------:R-:W-:Y:S01]  /*0830*/  IMAD.MOV.U32 R3, RZ, RZ, RZ ;  /* 0x000000ffff037224 */ /* 0x000fe200078e00ff */
[----:B-1----:R-:W-:Y:S01]  /*0840*/  ISETP.NE.AND P2, PT, R2, 0x1, PT ;  /* 0x000000010200780c */ /* 0x002fe20003f45270 */
[----:B------:R-:W-:-:S12]  /*0850*/  IMAD.U32 R2, RZ, RZ, UR8 ;  /* 0x00000008ff027e24 */ /* 0x000fd8000f8e00ff */
[----:B------:R-:W1:Y:S01]  /*0860*/  @P2 LDC R15, c[0x0][0x10] ;  /* 0x00000400ff0f2b82 */ /* 0x000e620000000800 */
[----:B------:R-:W-:Y:S02]  /*0870*/  @P2 IMAD.MOV.U32 R9, RZ, RZ, RZ ;  /* 0x000000ffff092224 */ /* 0x000fe400078e00ff */
[----:B------:R-:W-:-:S05]  /*0880*/  @P2 IMAD.MOV.U32 R17, RZ, RZ, RZ ;  /* 0x000000ffff112224 */ /* 0x000fca00078e00ff */
[----:B------:R-:W2:Y:S01]  /*0890*/  @!P2 LDC R11, c[0x0][0xc] ;  /* 0x00000300ff0bab82 */ /* 0x000ea20000000800 */
[----:B-1----:R-:W-:-:S04]  /*08a0*/  @P2 IMAD.WIDE.U32 R14, R15, UR8, R8 ;  /* 0x000000080f0e2c25 */ /* 0x002fc8000f8e0008 */
[----:B--2---:R-:W-:-:S04]  /*08b0*/  @!P2 IMAD.WIDE.U32 R10, R8, R11, R2 ;  /* 0x0000000b080aa225 */ /* 0x004fc800078e0002 */
[----:B------:R-:W-:Y:S02]  /*08c0*/  @P2 IMAD.MOV.U32 R2, RZ, RZ, R14 ;  /* 0x000000ffff022224 */ /* 0x000fe400078e000e */
[----:B------:R-:W-:Y:S02]  /*08d0*/  @P2 IMAD.IADD R3, R15, 0x1, R17 ;  /* 0x000000010f032824 */ /* 0x000fe400078e0211 */
[----:B------:R-:W-:Y:S02]  /*08e0*/  @!P2 IMAD.MOV.U32 R2, RZ, RZ, R10 ;  /* 0x000000ffff02a224 */ /* 0x000fe400078e000a */
[----:B------:R-:W-:Y:S01]  /*08f0*/  @!P2 IMAD.MOV.U32 R3, RZ, RZ, R11 ;  /* 0x000000ffff03a224 */ /* 0x000fe200078e000b */
[----:B------:R-:W-:Y:S06]  /*0900*/  @!P3 BRA `(.L_x_5) ;  /* 0x00000000000cb947 */ /* 0x000fec0003800000 */
[----:B------:R-:W-:Y:S01]  /*0910*/  UCGABAR_WAIT ;  /* 0x0000000000007dc7 */ /* 0x000fe20008000000 */
[----:B------:R-:W-:Y:S01]  /*0920*/  CCTL.IVALL ;  /* 0x00000000ff00798f */ /* 0x000fe20002000000 */
[----:B------:R-:W-:Y:S05]  /*0930*/  BRA `(.L_x_6) ;  /* 0x0000000000047947 */ /* 0x000fea0003800000 */
.L_x_5:
[----:B------:R-:W-:Y:S06]  /*0940*/  BAR.SYNC.DEFER_BLOCKING 0x0 ;  /* 0x0000000000007b1d */ /* 0x000fec0000010000 */
.L_x_6:
[----:B------:R-:W-:Y:S05]  /*0950*/  @!P4 BRA `(.L_x_7) ;  /* 0x000000740018c947 */ /* 0x000fea0003800000 */
[----:B------:R-:W-:-:S13]  /*0960*/  ISETP.GT.U32.AND P0, PT, R16, 0x1, PT ;  /* 0x000000011000780c */ /* 0x000fda0003f04070 */
[----:B0-----:R-:W-:Y:S05]  /*0970*/  @P0 EXIT ;  /* 0x000000000000094d */ /* 0x001fea0003800000 */
[----:B------:R-:W-:Y:S01]  /*0980*/  ULDC.64 UR4, c[0x0][0x650] ;  /* 0x0001940000047ab9 */ /* 0x000fe20000000a00 */
[----:B------:R-:W-:Y:S01]  /*0990*/  PRMT R14, RZ, 0x7610, R14 ;  /* 0x00007610ff0e7816 */ /* 0x000fe2000000000e */
[----:B------:R-:W-:Y:S01]  /*09a0*/  IMAD.MOV.U32 R10, RZ, RZ, -0x1 ;  /* 0xffffffffff0a7424 */ /* 0x000fe200078e00ff */
[----:B------:R-:W-:Y:S01]  /*09b0*/  ISETP.GE.U32.AND P0, PT, R2, UR4, PT ;  /* 0x0000000402007c0c */ /* 0x000fe2000bf06070 */
[----:B------:R-:W-:Y:S02]  /*09c0*/  IMAD.MOV.U32 R11, RZ, RZ, -0x1 ;  /* 0xffffffffff0b7424 */ /* 0x000fe400078e00ff */
[----:B------:R-:W-:Y:S01]  /*09d0*/  IMAD.MOV.U32 R7, RZ, RZ, -0x1 ;  /* 0xffffffffff077424 */ /* 0x000fe200078e00ff */
[----:B------:R-:W-:-:S13]  /*09e0*/  ISETP.GE.U32.AND.EX P0, PT, R3, UR5, PT, P0 ;  /* 0x0000000503007c0c */ /* 0x000fda000bf06100 */
[----:B------:R-:W-:Y:S05]  /*09f0*/  @P0 BRA `(.L_x_8) ;  /* 0x0000000400280947 */ /* 0x000fea0003800000 */
[----:B------:R-:W0:Y:S01]  /*0a00*/  LDC.64 R22, c[0x0][0x628] ;  /* 0x00018a00ff167b82 */ /* 0x000e220000000a00 */
[----:B------:R-:W-:Y:S02]  /*0a10*/  IMAD.MOV.U32 R10, RZ, RZ, R2 ;  /* 0x000000ffff0a7224 */ /* 0x000fe400078e0002 */
[----:B------:R-:W-:-:S05]  /*0a20*/  IMAD.MOV.U32 R11, RZ, RZ, R3 ;  /* 0x000000ffff0b7224 */ /* 0x000fca00078e0003 */
[----:B------:R-:W1:Y:S08]  /*0a30*/  LDC R18, c[0x0][0x630] ;  /* 0x00018c00ff127b82 */ /* 0x000e700000000800 */
[----:B------:R-:W2:Y:S01]  /*0a40*/  LDC.64 R24, c[0x0][0x620] ;  /* 0x00018800ff187b82 */ /* 0x000ea20000000a00 */
[----:B0-----:R-:W-:-:S04]  /*0a50*/  ISETP.NE.U32.AND P0, PT, R22, RZ, PT ;  /* 0x000000ff1600720c */ /* 0x001fc80003f05070 */
[----:B------:R-:W-:-:S13]  /*0a60*/  ISETP.NE.AND.EX P0, PT, R23, RZ, PT, P0 ;  /* 0x000000ff1700720c */ /* 0x000fda0003f05300 */
[----:B-12---:R-:W-:Y:S05]  /*0a70*/  @!P0 BRA `(.L_x_9) ;  /* 0x0000000000288947 */ /* 0x006fea0003800000 */
[----:B------:R-:W0:Y:S02]  /*0a80*/  LDC R7, c[0x0][0x634] ;  /* 0x00018d00ff077b82 */ /* 0x000e240000000800 */
[----:B0-----:R-:W-:-:S05]  /*0a90*/  IADD3 R7, P0, R2, R7, RZ ;  /* 0x0000000702077210 */ /* 0x001fca0007f1e0ff */
[----:B------:R-:W-:-:S04]  /*0aa0*/  IMAD.X R19, RZ, RZ, R3, P0 ;  /* 0x000000ffff137224 */ /* 0x000fc800000e0603 */
[----:B------:R-:W-:-:S04]  /*0ab0*/  IMAD.WIDE.U32 R10, R19, R22, RZ ;  /* 0x00000016130a7225 */ /* 0x000fc800078e00ff */
[----:B------:R-:W-:-:S04]  /*0ac0*/  IMAD.WIDE.U32 R14, P0, R7, R23, R10 ;  /* 0x00000017070e7225 */ /* 0x000fc8000780000a */
[----:B------:R-:W-:-:S04]  /*0ad0*/  IMAD.WIDE.U32 R10, R7, R22, RZ ;  /* 0x00000016070a7225 */ /* 0x000fc800078e00ff */
[----:B------:R-:W-:Y:S01]  /*0ae0*/  IMAD.X R17, RZ, RZ, RZ, P0 ;  /* 0x000000ffff117224 */ /* 0x000fe200000e06ff */
[----:B------:R-:W-:Y:S01]  /*0af0*/  IADD3 RZ, P0, R11, R14, RZ ;  /* 0x0000000e0bff7210 */ /* 0x000fe20007f1e0ff */
[----:B------:R-:W-:-:S04]  /*0b00*/  IMAD.MOV.U32 R16, RZ, RZ, R15 ;  /* 0x000000ffff107224 */ /* 0x000fc800078e000f */
[----:B------:R-:W-:-:S08]  /*0b10*/  IMAD.WIDE.U32.X R10, R19, R23, R16, P0 ;  /* 0x00000017130a7225 */ /* 0x000fd000000e0410 */
.L_x_9:
[----:B------:R-:W0:Y:S01]  /*0b20*/  LDC.64 R26, c[0x0][0x640] ;  /* 0x00019000ff1a7b82 */ /* 0x000e220000000a00 */
[--C-:B------:R-:W-:Y:S01]  /*0b30*/  SHF.R.U64 R28, R10, R18, R11.reuse ;  /* 0x000000120a1c7219 */ /* 0x100fe2000000120b */
[----:B------:R-:W-:Y:S01]  /*0b40*/  IMAD R29, R13, R20, R8 ;  /* 0x000000140d1d7224 */ /* 0x000fe200078e0208 */
[----:B------:R-:W-:Y:S01]  /*0b50*/  SHF.R.U32.HI R7, RZ, R18, R11 ;  /* 0x00000012ff077219 */ /* 0x000fe2000001160b */
[----:B------:R-:W-:Y:S01]  /*0b60*/  IMAD.MOV.U32 R23, RZ, RZ, 0x1 ;  /* 0x00000001ff177424 */ /* 0x000fe200078e00ff */
[----:B------:R-:W-:-:S03]  /*0b70*/  IADD3 R9, P0, RZ, -R28, RZ ;  /* 0x8000001cff097210 */ /* 0x000fc60007f1e0ff */
[----:B------:R-:W1:Y:S02]  /*0b80*/  LDC R16, c[0x0][0x618] ;  /* 0x00018600ff107b82 */ /* 0x000e640000000800 */
[----:B------:R-:W-:Y:S02]  /*0b90*/  IMAD.X R7, RZ, RZ, ~R7, P0 ;  /* 0x000000ffff077224 */ /* 0x000fe400000e0e07 */
[----:B------:R-:W-:-:S04]  /*0ba0*/  IMAD.WIDE.U32 R10, R9, R24, R2 ;  /* 0x00000018090a7225 */ /* 0x000fc800078e0002 */
[----:B------:R-:W2:Y:S01]  /*0bb0*/  LDC R15, c[0x0][0x608] ;  /* 0x00018200ff0f7b82 */ /* 0x000ea20000000800 */
[----:B------:R-:W-:-:S04]  /*0bc0*/  IMAD R14, R7, R24, RZ ;  /* 0x00000018070e7224 */ /* 0x000fc800078e02ff */
[----:B------:R-:W-:-:S03]  /*0bd0*/  IMAD R7, R9, R25, R14 ;  /* 0x0000001909077224 */ /* 0x000fc600078e020e */
[----:B------:R-:W3:Y:S01]  /*0be0*/  LDC R22, c[0x0][0x658] ;  /* 0x00019600ff167b82 */ /* 0x000ee20000000800 */
[----:B------:R-:W-:Y:S01]  /*0bf0*/  IMAD.IADD R7, R11, 0x1, R7 ;  /* 0x000000010b077824 */ /* 0x000fe200078e0207 */
[----:B0-----:R-:W-:-:S04]  /*0c00*/  ISETP.NE.U32.AND P0, PT, R26, RZ, PT ;  /* 0x000000ff1a00720c */ /* 0x001fc80003f05070 */
[----:B------:R-:W-:Y:S02]  /*0c10*/  ISETP.NE.AND.EX P0, PT, R27, RZ, PT, P0 ;  /* 0x000000ff1b00720c */ /* 0x000fe40003f05300 */
[----:B------:R-:W0:Y:S01]  /*0c20*/  LDC R18, c[0x0][0x600] ;  /* 0x00018000ff127b82 */ /* 0x000e220000000800 */
[-CC-:B-1----:R-:W-:Y:S02]  /*0c30*/  SHF.R.U64 R19, R10, R16.reuse, R7.reuse ;  /* 0x000000100a137219 */ /* 0x182fe40000001207 */
[----:B------:R-:W-:Y:S01]  /*0c40*/  SHF.R.U32.HI R10, RZ, R16, R7 ;  /* 0x00000010ff0a7219 */ /* 0x000fe20000011607 */
[----:B------:R-:W-:-:S04]  /*0c50*/  IMAD.MOV.U32 R7, RZ, RZ, -0x1 ;  /* 0xffffffffff077424 */ /* 0x000fc800078e00ff */
[----:B------:R-:W1:Y:S01]  /*0c60*/  LDC R21, c[0x0][0x648] ;  /* 0x00019200ff157b82 */ /* 0x000e620000000800 */
[-CC-:B--2---:R-:W-:Y:S02]  /*0c70*/  SHF.R.U64 R16, R19, R15.reuse, R10.reuse ;  /* 0x0000000f13107219 */ /* 0x184fe4000000120a */
[----:B------:R-:W-:-:S05]  /*0c80*/  SHF.R.U32.HI R9, RZ, R15, R10 ;  /* 0x0000000fff097219 */ /* 0x000fca000001160a */
[----:B------:R-:W2:Y:S01]  /*0c90*/  LDC R24, c[0x0][0x638] ;  /* 0x00018e00ff187b82 */ /* 0x000ea20000000800 */
[-CC-:B---3--:R-:W-:Y:S02]  /*0ca0*/  SHF.R.U64 R20, R16, R22.reuse, R9.reuse ;  /* 0x0000001610147219 */ /* 0x188fe40000001209 */
[-C--:B------:R-:W-:Y:S02]  /*0cb0*/  SHF.L.U32 R7, R7, R22.reuse, RZ ;  /* 0x0000001607077219 */ /* 0x080fe400000006ff */
[----:B------:R-:W-:Y:S01]  /*0cc0*/  SHF.R.U32.HI R9, RZ, R22, R9 ;  /* 0x00000016ff097219 */ /* 0x000fe20000011609 */
[----:B------:R-:W-:Y:S01]  /*0cd0*/  IMAD.MOV.U32 R8, RZ, RZ, R20 ;  /* 0x000000ffff087224 */ /* 0x000fe200078e0014 */
[----:B------:R-:W-:Y:S01]  /*0ce0*/  LOP3.LUT R13, RZ, R7, RZ, 0x33, !PT ;  /* 0x00000007ff0d7212 */ /* 0x000fe200078e33ff */
[----:B------:R-:W3:Y:S01]  /*0cf0*/  LDC R25, c[0x0][0x610] ;  /* 0x00018400ff197b82 */ /* 0x000ee20000000800 */
[----:B------:R-:W-:Y:S05]  /*0d00*/  @!P0 BRA `(.L_x_10) ;  /* 0x0000000000288947 */ /* 0x000fea0003800000 */
[----:B------:R-:W4:Y:S02]  /*0d10*/  LDC R7, c[0x0][0x64c] ;  /* 0x00019300ff077b82 */ /* 0x000f240000000800 */
[----:B----4-:R-:W-:-:S05]  /*0d20*/  IADD3 R7, P0, R20, R7, RZ ;  /* 0x0000000714077210 */ /* 0x010fca0007f1e0ff */
        /* <DEDUP_REMOVED lines=8> */
.L_x_10:
[----:B-1----:R-:W-:Y:S01]  /*0db0*/  SHF.R.U64 R9, R8, R21, R9 ;  /* 0x0000001508097219 */ /* 0x002fe20000001209 */
[----:B0-----:R-:W-:Y:S01]  /*0dc0*/  VIADD R10, R18, 0xffffffff ;  /* 0xffffffff120a7836 */ /* 0x001fe20000000000 */
[----:B------:R-:W-:Y:S01]  /*0dd0*/  SHF.L.U32 R7, R23, R22, RZ ;  /* 0x0000001617077219 */ /* 0x000fe200000006ff */
[----:B------:R-:W-:Y:S01]  /*0de0*/  IMAD.MOV.U32 R14, RZ, RZ, 0x1 ;  /* 0x00000001ff0e7424 */ /* 0x000fe200078e00ff */
[----:B------:R-:W-:Y:S01]  /*0df0*/  LOP3.LUT R8, R16, R13, RZ, 0xc0, !PT ;  /* 0x0000000d10087212 */ /* 0x000fe200078ec0ff */
[----:B------:R-:W-:Y:S01]  /*0e00*/  IMAD.MOV R11, RZ, RZ, -R9 ;  /* 0x000000ffff0b7224 */ /* 0x000fe200078e0a09 */
[----:B------:R-:W-:Y:S02]  /*0e10*/  SEL R12, R12, R29, !P2 ;  /* 0x0000001d0c0c7207 */ /* 0x000fe40005000000 */
[----:B------:R-:W-:Y:S01]  /*0e20*/  LOP3.LUT R10, R19, R10, RZ, 0xc0, !PT ;  /* 0x0000000a130a7212 */ /* 0x000fe200078ec0ff */
[----:B------:R-:W-:Y:S02]  /*0e30*/  IMAD R9, R7, R9, R8 ;  /* 0x0000000907097224 */ /* 0x000fe400078e0208 */
[----:B--2---:R-:W-:-:S02]  /*0e40*/  IMAD R7, R11, R24, R20 ;  /* 0x000000180b077224 */ /* 0x004fc400078e0214 */
[----:B---3--:R-:W-:Y:S02]  /*0e50*/  IMAD R12, R9, R25, R12 ;  /* 0x00000019090c7224 */ /* 0x008fe400078e020c */
[----:B------:R-:W-:-:S05]  /*0e60*/  IMAD R7, R7, R18, R10 ;  /* 0x0000001207077224 */ /* 0x000fca00078e020a */
[----:B------:R-:W-:Y:S02]  /*0e70*/  SEL R11, R7, R12, !P2 ;  /* 0x0000000c070b7207 */ /* 0x000fe40005000000 */
[----:B------:R-:W-:Y:S01]  /*0e80*/  SEL R10, R12, R7, !P2 ;  /* 0x000000070c0a7207 */ /* 0x000fe20005000000 */
[----:B------:R-:W-:-:S07]  /*0e90*/  IMAD.MOV.U32 R7, RZ, RZ, R28 ;  /* 0x000000ffff077224 */ /* 0x000fce00078e001c */
.L_x_8:
[----:B------:R-:W-:-:S08]  /*0ea0*/  NOP ;  /* 0x0000000000007918 */ /* 0x000fd00000000000 */
[----:B------:R-:W0:Y:S02]  /*0eb0*/  USETMAXREG.TRY_ALLOC.CTAPOOL UP0, 0xe8 ;  /* 0x000000e8000079c8 */ /* 0x000e240008000600 */
[----:B0-----:R-:W-:-:S13]  /*0ec0*/  PLOP3.LUT P0, PT, PT, PT, UP0, 0x80, 0x0 ;  /* 0x000000000000781c */ /* 0x001fda0003f0f008 */
[----:B------:R-:W-:Y:S05]  /*0ed0*/  @!P0 BRA `(.L_x_8) ;  /* 0xfffffffc00f08947 */ /* 0x000fea000383ffff */
[----:B------:R-:W-:Y:S01]  /*0ee0*/  ULDC.64 UR4, c[0x0][0x598] ;  /* 0x0001660000047ab9 */ /* 0x000fe20000000a00 */
[----:B------:R-:W-:Y:S01]  /*0ef0*/  ULDC.64 UR18, c[0x0][0x208] ;  /* 0x0000820000127ab9 */ /* 0x000fe20000000a00 */
[----:B------:R-:W-:-:S04]  /*0f00*/  ISETP.NE.U32.AND P0, PT, RZ, UR4, PT ;  /* 0x00000004ff007c0c */ /* 0x000fc8000bf05070 */
[----:B------:R-:W-:-:S13]  /*0f10*/  ISETP.NE.AND.EX P0, PT, RZ, UR5, PT, P0 ;  /* 0x00000005ff007c0c */ /* 0x000fda000bf05300 */
[----:B------:R-:W-:Y:S05]  /*0f20*/  @!P0 BRA `(.L_x_11) ;  /* 0x00000000001c8947 */ /* 0x000fea0003800000 */
[----:B------:R-:W0:Y:S02]  /*0f30*/  LDC.64 R8, c[0x0][0x598] ;  /* 0x00016600ff087b82 */ /* 0x000e240000000a00 */
[----:B0-----:R-:W2:Y:S02]  /*0f40*/  LDG.E.64 R8, desc[UR18][R8.64] ;  /* 0x0000001208087981 */ /* 0x001ea4000c1e1b00 */
[----:B--2---:R-:W-:-:S04]  /*0f50*/  ISETP.NE.U32.AND P0, PT, R8, RZ, PT ;  /* 0x000000ff0800720c */ /* 0x004fc80003f05070 */
[----:B------:R-:W-:-:S13]  /*0f60*/  ISETP.NE.AND.EX P0, PT, R9, RZ, PT, P0 ;  /* 0x000000ff0900720c */ /* 0x000fda0003f05300 */
[----:B------:R-:W-:Y:S05]  /*0f70*/  @!P0 BRA `(.L_x_11) ;  /* 0x0000000000088947 */ /* 0x000fea0003800000 */
[----:B------:R0:W5:Y:S01]  /*0f80*/  LD.E R8, desc[UR18][R8.64] ;  /* 0x0000001208087980 */ /* 0x000162000c101900 */
[----:B------:R-:W-:Y:S05]  /*0f90*/  BRA `(.L_x_12) ;  /* 0x0000000000207947 */ /* 0x000fea0003800000 */
.L_x_11:
[----:B------:R-:W-:Y:S02]  /*0fa0*/  ULDC.64 UR4, c[0x0][0x588] ;  /* 0x0001620000047ab9 */ /* 0x000fe40000000a00 */
[----:B------:R-:W-:-:S04]  /*0fb0*/  ISETP.NE.U32.AND P0, PT, RZ, UR4, PT ;  /* 0x00000004ff007c0c */ /* 0x000fc8000bf05070 */
[----:B------:R-:W-:-:S13]  /*0fc0*/  ISETP.NE.AND.EX P0, PT, RZ, UR5, PT, P0 ;  /* 0x00000005ff007c0c */ /* 0x000fda000bf05300 */
[----:B------:R-:W-:Y:S05]  /*0fd0*/  @!P0 BRA `(.L_x_13) ;  /* 0x00000000000c8947 */ /* 0x000fea0003800000 */
[----:B------:R-:W0:Y:S02]  /*0fe0*/  LDC.64 R8, c[0x0][0x588] ;  /* 0x00016200ff087b82 */ /* 0x000e240000000a00 */
[----:B0-----:R1:W5:Y:S01]  /*0ff0*/  LDG.E R8, desc[UR18][R8.64] ;  /* 0x0000001208087981 */ /* 0x001362000c1e1900 */
[----:B------:R-:W-:Y:S05]  /*1000*/  BRA `(.L_x_12) ;  /* 0x0000000000047947 */ /* 0x000fea0003800000 */
.L_x_13:
[----:B------:R-:W2:Y:S02]  /*1010*/  LDC R8, c[0x0][0x580] ;  /* 0x00016000ff087b82 */ /* 0x000ea40000000800 */
.L_x_12:
[----:B------:R-:W-:Y:S02]  /*1020*/  ULDC.64 UR4, c[0x0][0x5a0] ;  /* 0x0001680000047ab9 */ /* 0x000fe40000000a00 */
[----:B------:R-:W-:-:S04]  /*1030*/  ISETP.NE.U32.AND P0, PT, RZ, UR4, PT ;  /* 0x00000004ff007c0c */ /* 0x000fc8000bf05070 */
[----:B------:R-:W-:-:S13]  /*1040*/  ISETP.NE.AND.EX P0, PT, RZ, UR5, PT, P0 ;  /* 0x00000005ff007c0c */ /* 0x000fda000bf05300 */
[----:B------:R-:W-:Y:S05]  /*1050*/  @!P0 BRA `(.L_x_14) ;  /* 0x00000000001c8947 */ /* 0x000fea0003800000 */
[----:B------:R-:W3:Y:S02]  /*1060*/  LDC.64 R12, c[0x0][0x5a0] ;  /* 0x00016800ff0c7b82 */ /* 0x000ee40000000a00 */
[----:B---3--:R-:W3:Y:S02]  /*1070*/  LDG.E.64 R12, desc[UR18][R12.64] ;  /* 0x000000120c0c7981 */ /* 0x008ee4000c1e1b00 */
[----:B---3--:R-:W-:-:S04]  /*1080*/  ISETP.NE.U32.AND P0, PT, R12, RZ, PT ;  /* 0x000000ff0c00720c */ /* 0x008fc80003f05070 */
[----:B------:R-:W-:-:S13]  /*1090*/  ISETP.NE.AND.EX P0, PT, R13, RZ, PT, P0 ;  /* 0x000000ff0d00720c */ /* 0x000fda0003f05300 */
[----:B------:R-:W-:Y:S05]  /*10a0*/  @!P0 BRA `(.L_x_14) ;  /* 0x0000000000088947 */ /* 0x000fea0003800000 */
[----:B01----:R0:W5:Y:S01]  /*10b0*/  LD.E R9, desc[UR18][R12.64] ;  /* 0x000000120c097980 */ /* 0x003162000c101900 */
[----:B------:R-:W-:Y:S05]  /*10c0*/  BRA `(.L_x_15) ;  /* 0x0000000000207947 */ /* 0x000fea0003800000 */
.L_x_14:
[----:B------:R-:W-:Y:S02]  /*10d0*/  ULDC.64 UR4, c[0x0][0x590] ;  /* 0x0001640000047ab9 */ /* 0x000fe40000000a00 */
[----:B------:R-:W-:-:S04]  /*10e0*/  ISETP.NE.U32.AND P0, PT, RZ, UR4, PT ;  /* 0x00000004ff007c0c */ /* 0x000fc8000bf05070 */
[----:B------:R-:W-:-:S13]  /*10f0*/  ISETP.NE.AND.EX P0, PT, RZ, UR5, PT, P0 ;  /* 0x00000005ff007c0c */ /* 0x000fda000bf05300 */
[----:B------:R-:W-:Y:S05]  /*1100*/  @!P0 BRA `(.L_x_16) ;  /* 0x00000000000c8947 */ /* 0x000fea0003800000 */
[----:B------:R-:W0:Y:S02]  /*1110*/  LDC.64 R12, c[0x0][0x590] ;  /* 0x00016400ff0c7b82 */ /* 0x000e240000000a00 */
[----:B01----:R1:W5:Y:S01]  /*1120*/  LDG.E R9, desc[UR18][R12.64] ;  /* 0x000000120c097981 */ /* 0x003362000c1e1900 */
[----:B------:R-:W-:Y:S05]  /*1130*/  BRA `(.L_x_15) ;  /* 0x0000000000047947 */ /* 0x000fea0003800000 */
.L_x_16:
[----:B01----:R-:W3:Y:S02]  /*1140*/  LDC R9, c[0x0][0x584] ;  /* 0x00016100ff097b82 */ /* 0x003ee40000000800 */
.L_x_15:
[----:B------:R-:W-:-:S13]  /*1150*/  LOP3.LUT P0, RZ, R14, 0xff, RZ, 0xc0, !PT ;  /* 0x000000ff0eff7812 */ /* 0x000fda000780c0ff */
[----:B------:R-:W-:Y:S05]  /*1160*/  @!P0 EXIT ;  /* 0x000000000000894d */ /* 0x000fea0003800000 */
[----:B------:R-:W-:Y:S01]  /*1170*/  ULDC UR4, c[0x0][0x28c] ;  /* 0x0000a30000047ab9 */ /* 0x000fe20000000800 */
[----:B------:R-:W-:Y:S01]  /*1180*/  LOP3.LUT R142, R4, 0x1, RZ, 0xfc, !PT ;  /* 0x00000001048e7812 */ /* 0x000fe200078efcff */
[----:B------:R-:W-:-:S04]  /*1190*/  UIADD3 UR4, UR4, 0x1f, URZ ;  /* 0x0000001f04047890 */ /* 0x000fc8000fffe03f */
[----:B------:R-:W-:-:S04]  /*11a0*/  USHF.R.S32.HI UR5, URZ, 0x1f, UR4 ;  /* 0x0000001f3f057899 */ /* 0x000fc80008011404 */
[----:B------:R-:W-:-:S03]  /*11b0*/  ULEA.HI UR5, UR5, UR4, URZ, 0x5 ;  /* 0x0000000405057291 */ /* 0x000fc6000f8f283f */
[----:B------:R-:W-:Y:S01]  /*11c0*/  UMOV UR4, URZ ;  /* 0x0000003f00047c82 */ /* 0x000fe20008000000 */
[----:B------:R-:W-:-:S03]  /*11d0*/  USHF.R.S32.HI UR9, URZ, 0x5, UR5 ;  /* 0x000000053f097899 */ /* 0x000fc60008011405 */
[----:B------:R-:W-:-:S09]  /*11e0*/  UMOV UR5, URZ ;  /* 0x0000003f00057c82 */ /* 0x000fd20008000000 */
.L_x_171:
[----:B01----:R-:W-:Y:S01]  /*11f0*/  LOP3.LUT R12, R0, 0x80, RZ, 0xc0, !PT ;  /* 0x00000080000c7812 */ /* 0x003fe200078ec0ff */
[----:B------:R-:W0:Y:S01]  /*1200*/  S2UR UR13, SR_CgaCtaId ;  /* 0x00000000000d79c3 */ /* 0x000e220000008800 */
[----:B------:R-:W-:Y:S01]  /*1210*/  UMOV UR12, 0x400 ;  /* 0x00000400000c7882 */ /* 0x000fe20000000000 */
[----:B------:R-:W-:Y:S01]  /*1220*/  UMOV UR6, URZ ;  /* 0x0000003f00067c82 */ /* 0x000fe20008000000 */
[----:B------:R-:W-:Y:S01]  /*1230*/  SHF.R.U32.HI R12, RZ, 0x7, R12 ;  /* 0x00000007ff0c7819 */ /* 0x000fe2000001160c */
[----:B------:R-:W-:Y:S01]  /*1240*/  UMOV UR7, URZ ;  /* 0x0000003f00077c82 */ /* 0x000fe20008000000 */
[----:B------:R-:W-:Y:S01]  /*1250*/  UMOV UR16, UR5 ;  /* 0x0000000500107c82 */ /* 0x000fe20008000000 */
[----:B------:R-:W-:Y:S02]  /*1260*/  CS2R R16, SRZ ;  /* 0x0000000000107805 */ /* 0x000fe4000001ff00 */
[----:B------:R-:W-:Y:S01]  /*1270*/  CS2R R14, SRZ ;  /* 0x00000000000e7805 */ /* 0x000fe2000001ff00 */
[----:B------:R-:W1:Y:S01]  /*1280*/  LDC R13, c[0x0][0x28c] ;  /* 0x0000a300ff0d7b82 */ /* 0x000e620000000800 */
[----:B------:R-:W4:Y:S01]  /*1290*/  SHFL.IDX PT, R12, R12, RZ, 0x1f ;  /* 0x00001fff0c0c7589 */ /* 0x000f2200000e0000 */
[----:B------:R-:W-:-:S02]  /*12a0*/  CS2R R18, SRZ ;  /* 0x0000000000127805 */ /* 0x000fc4000001ff00 */
[----:B------:R-:W-:Y:S02]  /*12b0*/  CS2R R20, SRZ ;  /* 0x0000000000147805 */ /* 0x000fe4000001ff00 */
[----:B------:R-:W-:Y:S02]  /*12c0*/  CS2R R22, SRZ ;  /* 0x0000000000167805 */ /* 0x000fe4000001ff00 */
[----:B------:R-:W-:Y:S02]  /*12d0*/  CS2R R88, SRZ ;  /* 0x0000000000587805 */ /* 0x000fe4000001ff00 */
[----:B------:R-:W-:Y:S02]  /*12e0*/  CS2R R90, SRZ ;  /* 0x00000000005a7805 */ /* 0x000fe4000001ff00 */
[----:B------:R-:W-:Y:S02]  /*12f0*/  CS2R R94, SRZ ;  /* 0x00000000005e7805 */ /* 0x000fe4000001ff00 */
        /* <DEDUP_REMOVED lines=16> */
[----:B-1----:R-:W-:Y:S02]  /*1400*/  ISETP.GE.AND P0, PT, R13, 0x1, PT ;  /* 0x000000010d00780c */ /* 0x002fe40003f06270 */
[----:B------:R-:W-:Y:S02]  /*1410*/  CS2R R126, SRZ ;  /* 0x00000000007e7805 */ /* 0x000fe4000001ff00 */
[----:B----4-:R-:W-:-:S02]  /*1420*/  R2UR UR8, R12 ;  /* 0x000000000c0872ca */ /* 0x010fc400000e0000 */
[----:B------:R-:W-:Y:S02]  /*1430*/  CS2R R128, SRZ ;  /* 0x0000000000807805 */ /* 0x000fe4000001ff00 */
[----:B------:R-:W-:Y:S02]  /*1440*/  CS2R R130, SRZ ;  /* 0x0000000000827805 */ /* 0x000fe4000001ff00 */
[----:B------:R-:W-:Y:S02]  /*1450*/  CS2R R132, SRZ ;  /* 0x0000000000847805 */ /* 0x000fe4000001ff00 */
[----:B------:R-:W-:Y:S02]  /*1460*/  CS2R R134, SRZ ;  /* 0x0000000000867805 */ /* 0x000fe4000001ff00 */
[----:B------:R-:W-:Y:S02]  /*1470*/  CS2R R136, SRZ ;  /* 0x0000000000887805 */ /* 0x000fe4000001ff00 */
[----:B------:R-:W-:Y:S01]  /*1480*/  CS2R R138, SRZ ;  /* 0x00000000008a7805 */ /* 0x000fe2000001ff00 */
[----:B------:R-:W-:Y:S01]  /*1490*/  IMAD.MOV.U32 R141, RZ, RZ, RZ ;  /* 0x000000ffff8d7224 */ /* 0x000fe200078e00ff */
[----:B------:R-:W-:Y:S01]  /*14a0*/  CS2R R24, SRZ ;  /* 0x0000000000187805 */ /* 0x000fe2000001ff00 */
[----:B------:R-:W-:Y:S01]  /*14b0*/  IMAD.MOV.U32 R143, RZ, RZ, RZ ;  /* 0x000000ffff8f7224 */ /* 0x000fe200078e00ff */
[----:B---3--:R-:W-:Y:S01]  /*14c0*/  CS2R R26, SRZ ;  /* 0x00000000001a7805 */ /* 0x008fe2000001ff00 */
[----:B------:R-:W-:Y:S01]  /*14d0*/  IMAD.U32 R144, RZ, RZ, UR4 ;  /* 0x00000004ff907e24 */ /* 0x000fe2000f8e00ff */
[----:B------:R-:W-:Y:S01]  /*14e0*/  CS2R R28, SRZ ;  /* 0x00000000001c7805 */ /* 0x000fe2000001ff00 */
[----:B------:R-:W-:Y:S01]  /*14f0*/  ULEA.HI UR10, UR8, UR8, URZ, 0x1 ;  /* 0x00000008080a7291 */ /* 0x000fe2000f8f083f */
[----:B------:R-:W-:-:S02]  /*1500*/  CS2R R30, SRZ ;  /* 0x00000000001e7805 */ /* 0x000fc4000001ff00 */
[----:B------:R-:W-:Y:S02]  /*1510*/  CS2R R32, SRZ ;  /* 0x0000000000207805 */ /* 0x000fe4000001ff00 */
[----:B------:R-:W-:Y:S01]  /*1520*/  CS2R R34, SRZ ;  /* 0x0000000000227805 */ /* 0x000fe2000001ff00 */
[----:B------:R-:W-:Y:S01]  /*1530*/  ULOP3.LUT UR11, UR10, 0x1ffffe, URZ, 0xc0, !UPT ;  /* 0x001ffffe0a0b7892 */ /* 0x000fe2000f8ec03f */
[----:B------:R-:W-:Y:S01]  /*1540*/  CS2R R36, SRZ ;  /* 0x0000000000247805 */ /* 0x000fe2000001ff00 */
[----:B0-----:R-:W-:Y:S01]  /*1550*/  ULEA UR10, UR13, UR12, 0x18 ;  /* 0x0000000c0d0a7291 */ /* 0x001fe2000f8ec03f */
[----:B------:R-:W-:Y:S01]  /*1560*/  CS2R R38, SRZ ;  /* 0x0000000000267805 */ /* 0x000fe2000001ff00 */
[----:B------:R-:W-:Y:S01]  /*1570*/  UIADD3 UR11, UR8, -UR11, URZ ;  /* 0x8000000b080b7290 */ /* 0x000fe2000fffe03f */
[----:B------:R-:W-:Y:S02]  /*1580*/  CS2R R40, SRZ ;  /* 0x0000000000287805 */ /* 0x000fe4000001ff00 */
[----:B------:R-:W-:Y:S01]  /*1590*/  CS2R R42, SRZ ;  /* 0x00000000002a7805 */ /* 0x000fe2000001ff00 */
[----:B------:R-:W-:Y:S01]  /*15a0*/  UMOV UR8, URZ ;  /* 0x0000003f00087c82 */ /* 0x000fe20008000000 */
[----:B------:R-:W-:Y:S01]  /*15b0*/  ULEA UR11, UR11, UR10, 0xb ;  /* 0x0000000a0b0b7291 */ /* 0x000fe2000f8e583f */
[----:B------:R-:W-:-:S02]  /*15c0*/  CS2R R44, SRZ ;  /* 0x00000000002c7805 */ /* 0x000fc4000001ff00 */
[----:B------:R-:W-:Y:S02]  /*15d0*/  CS2R R46, SRZ ;  /* 0x00000000002e7805 */ /* 0x000fe4000001ff00 */
[----:B------:R-:W-:Y:S01]  /*15e0*/  CS2R R48, SRZ ;  /* 0x0000000000307805 */ /* 0x000fe2000001ff00 */
[----:B------:R-:W-:Y:S01]  /*15f0*/  UIADD3 UR11, UR11, 0x100, URZ ;  /* 0x000001000b0b7890 */ /* 0x000fe2000fffe03f */
[----:B------:R-:W-:Y:S02]  /*1600*/  CS2R R50, SRZ ;  /* 0x0000000000327805 */ /* 0x000fe4000001ff00 */
[----:B------:R-:W-:Y:S02]  /*1610*/  CS2R R52, SRZ ;  /* 0x0000000000347805 */ /* 0x000fe4000001ff00 */
[----:B------:R-:W-:Y:S01]  /*1620*/  CS2R R54, SRZ ;  /* 0x0000000000367805 */ /* 0x000fe2000001ff00 */
[----:B------:R-:W-:Y:S01]  /*1630*/  USHF.R.U32.HI UR11, URZ, 0x4, UR11 ;  /* 0x000000043f0b7899 */ /* 0x000fe2000801160b */
[----:B------:R-:W-:-:S02]  /*1640*/  CS2R R56, SRZ ;  /* 0x0000000000387805 */ /* 0x000fc4000001ff00 */
[----:B------:R-:W-:Y:S02]  /*1650*/  CS2R R58, SRZ ;  /* 0x00000000003a7805 */ /* 0x000fe4000001ff00 */
[----:B------:R-:W-:Y:S01]  /*1660*/  CS2R R60, SRZ ;  /* 0x00000000003c7805 */ /* 0x000fe2000001ff00 */
[----:B------:R-:W-:Y:S01]  /*1670*/  ULOP3.LUT UR11, UR11, 0x3fff, URZ, 0xc0, !UPT ;  /* 0x00003fff0b0b7892 */ /* 0x000fe2000f8ec03f */
        /* <DEDUP_REMOVED lines=12> */
[----:B------:R-:W-:Y:S01]  /*1740*/  CS2R R86, SRZ ;  /* 0x0000000000567805 */ /* 0x000fe2000001ff00 */
[----:B------:R-:W-:Y:S06]  /*1750*/  @!P0 BRA `(.L_x_17) ;  /* 0x00000008001c8947 */ /* 0x000fec0003800000 */
[----:B------:R-:W-:-:S13]  /*1760*/  ISETP.NE.AND P1, PT, R142, 0x3, PT ;  /* 0x000000038e00780c */ /* 0x000fda0003f25270 */
[----:B------:R-:W-:Y:S05]  /*1770*/  @!P1 BRA `(.L_x_18) ;  /* 0x0000000000049947 */ /* 0x000fea0003800000 */
[----:B------:R-:W-:Y:S01]  /*1780*/  BPT.TRAP 0x1 ;  /* 0x000000040000795c */ /* 0x000fe20000300000 */
.L_x_18:
[----:B------:R-:W-:Y:S01]  /*1790*/  ULEA UR6, UR5, UR10, 0x3 ;  /* 0x0000000a05067291 */ /* 0x000fe2000f8e183f */
[----:B------:R-:W-:-:S05]  /*17a0*/  IMAD.U32 R12, RZ, RZ, UR4 ;  /* 0x00000004ff0c7e24 */ /* 0x000fca000f8e00ff */
[----:B------:R-:W-:-:S04]  /*17b0*/  SHF.L.U32 R12, R12, 0x1f, RZ ;  /* 0x0000001f0c0c7819 */ /* 0x000fc800000006ff */
[----:B------:R0:W1:Y:S01]  /*17c0*/  SYNCS.PHASECHK.TRANS64.TRYWAIT P0, [UR6], R12 ;  /* 0x0000000cff0075a7 */ /* 0x0000620008000146 */
[----:B------:R-:W-:Y:S05]  /*17d0*/  @!P1 BRA `(.L_x_19) ;  /* 0x0000000000049947 */ /* 0x000fea0003800000 */
[----:B------:R-:W-:Y:S01]  /*17e0*/  BPT.TRAP 0x1 ;  /* 0x000000040000795c */ /* 0x000fe20000300000 */
.L_x_19:
[----:B-1----:R-:W-:Y:S05]  /*17f0*/  @P0 BRA `(.L_x_20) ;  /* 0x0000000000080947 */ /* 0x002fea0003800000 */
[----:B------:R-:W1:Y:S02]  /*1800*/  SYNCS.PHASECHK.TRANS64.TRYWAIT P0, [UR6], R12 ;  /* 0x0000000cff0075a7 */ /* 0x000e640008000146 */
[----:B-1----:R-:W-:Y:S05]  /*1810*/  @!P0 BRA `(.L_x_21) ;  /* 0x0000007800e48947 */ /* 0x002fea0003800000 */
.L_x_20:
[----:B------:R-:W-:Y:S01]  /*1820*/  UIADD3 UR6, UR10, 0x5100, URZ ;  /* 0x000051000a067890 */ /* 0x000fe2000fffe03f */
[----:B------:R-:W-:Y:S01]  /*1830*/  WARPGROUP.ARRIVE ;  /* 0x00000000000079c5 */ /* 0x000fe20000000000 */
[----:B------:R-:W-:Y:S01]  /*1840*/  ULDC UR7, c[0x0][0x50c] ;  /* 0x0001430000077ab9 */ /* 0x000fe20000000800 */
[----:B------:R-:W-:Y:S01]  /*1850*/  ULOP3.LUT UR12, UR11, 0x10000, URZ, 0xfc, !UPT ;  /* 0x000100000b0c7892 */ /* 0x000fe2000f8efc3f */
[----:B------:R-:W-:Y:S01]  /*1860*/  CS2R R16, SRZ ;  /* 0x0000000000107805 */ /* 0x000fe2000001ff00 */
[----:B------:R-:W-:Y:S01]  /*1870*/  UISETP.NE.AND UP0, UPT, UR7, 0x1, UPT ;  /* 0x000000010700788c */ /* 0x000fe2000bf05270 */
[----:B------:R-:W-:Y:S01]  /*1880*/  CS2R R14, SRZ ;  /* 0x00000000000e7805 */ /* 0x000fe2000001ff00 */
[----:B------:R-:W-:Y:S01]  /*1890*/  USHF.R.U32.HI UR6, URZ, 0x4, UR6 ;  /* 0x000000043f067899 */ /* 0x000fe20008011606 */
[----:B------:R-:W-:Y:S01]  /*18a0*/  CS2R R18, SRZ ;  /* 0x0000000000127805 */ /* 0x000fe2000001ff00 */
[----:B------:R-:W-:Y:S01]  /*18b0*/  USEL UR7, URZ, 0x1, UP0 ;  /* 0x000000013f077887 */ /* 0x000fe20008000000 */
[----:B------:R-:W-:Y:S01]  /*18c0*/  CS2R R20, SRZ ;  /* 0x0000000000147805 */ /* 0x000fe2000001ff00 */
[----:B------:R-:W-:Y:S01]  /*18d0*/  ULOP3.LUT UR6, UR6, 0x3fff, URZ, 0xc0, !UPT ;  /* 0x00003fff06067892 */ /* 0x000fe2000f8ec03f */
[----:B------:R-:W-:Y:S01]  /*18e0*/  CS2R R22, SRZ ;  /* 0x0000000000167805 */ /* 0x000fe2000001ff00 */
[----:B------:R-:W-:Y:S01]  /*18f0*/  ULEA UR12, UR5, UR12, 0x8 ;  /* 0x0000000c050c7291 */ /* 0x000fe2000f8e403f */
[----:B------:R-:W-:Y:S01]  /*1900*/  CS2R R88, SRZ ;  /* 0x0000000000587805 */ /* 0x000fe2000001ff00 */
[----:B------:R-:W-:Y:S01]  /*1910*/  ULOP3.LUT UR6, UR6, 0x10000, URZ, 0xfc, !UPT ;  /* 0x0001000006067892 */ /* 0x000fe2000f8efc3f */
[----:B------:R-:W-:Y:S01]  /*1920*/  ISETP.NE.AND P0, PT, RZ, UR7, PT ;  /* 0x00000007ff007c0c */ /* 0x000fe2000bf05270 */
[----:B------:R-:W-:Y:S01]  /*1930*/  UMOV UR13, 0xc0000010 ;  /* 0xc0000010000d7882 */ /* 0x000fe20000000000 */
[----:B------:R-:W-:Y:S01]  /*1940*/  UMOV UR15, 0xc0000010 ;  /* 0xc0000010000f7882 */ /* 0x000fe20000000000 */
[----:B------:R-:W-:Y:S01]  /*1950*/  ULEA UR14, UR5, UR6, 0x8 ;  /* 0x00000006050e7291 */ /* 0x000fe2000f8e403f */
[----:B------:R-:W-:-:S02]  /*1960*/  CS2R R90, SRZ ;  /* 0x00000000005a7805 */ /* 0x000fc4000001ff00 */
[----:B------:R-:W-:Y:S01]  /*1970*/  CS2R R94, SRZ ;  /* 0x00000000005e7805 */ /* 0x000fe2000001ff00 */
[----:B------:R-:W-:Y:S01]  /*1980*/  UMOV UR6, 0x1 ;  /* 0x0000000100067882 */ /* 0x000fe20000000000 */
[----:B------:R-:W-:Y:S02]  /*1990*/  CS2R R92, SRZ ;  /* 0x00000000005c7805 */ /* 0x000fe4000001ff00 */
[----:B------:R-:W-:Y:S02]  /*19a0*/  CS2R R96, SRZ ;  /* 0x0000000000607805 */ /* 0x000fe4000001ff00 */
[----:B------:R-:W-:Y:S02]  /*19b0*/  CS2R R98, SRZ ;  /* 0x0000000000627805 */ /* 0x000fe4000001ff00 */
[----:B------:R-:W-:Y:S02]  /*19c0*/  CS2R R100, SRZ ;  /* 0x0000000000647805 */ /* 0x000fe4000001ff00 */
[----:B------:R-:W-:Y:S01]  /*19d0*/  CS2R R102, SRZ ;  /* 0x0000000000667805 */ /* 0x000fe2000001ff00 */
[----:B------:R-:W-:Y:S01]  /*19e0*/  QGMMA.64x128x32.F32.E5M2.E5M2 R24, gdesc[UR12], RZ, !UPT, gsb0 ;  /* 0x01e000000c1879f3 */ /* 0x000fe2000c0038ff */
        /* <DEDUP_REMOVED lines=17> */
[----:B------:R-:W-:Y:S01]  /*1b00*/  CS2R R138, SRZ ;  /* 0x00000000008a7805 */ /* 0x000fe2000001ff00 */
[----:B------:R-:W-:Y:S02]  /*1b10*/  IMAD.MOV.U32 R141, RZ, RZ, RZ ;  /* 0x000000ffff8d7224 */ /* 0x000fe400078e00ff */
[----:B------:R-:W-:Y:S01]  /*1b20*/  IMAD.MOV.U32 R143, RZ, RZ, RZ ;  /* 0x000000ffff8f7224 */ /* 0x000fe200078e00ff */
[----:B------:R-:W-:Y:S06]  /*1b30*/  @!P0 BRA `(.L_x_22) ;  /* 0x0000000400088947 */ /* 0x000fec0003800000 */
[----:B------:R-:W-:Y:S02]  /*1b40*/  WARPGROUP.DEPBAR.LE gsb0, 0x0 ;  /* 0x00008000000079c5 */ /* 0x000fe40000010000 */
[----:B------:R-:W-:-:S01]  /*1b50*/  FADD R143, RZ, R24 ;  /* 0x00000018ff8f7221 */ /* 0x000fc20000000000 */
[----:B------:R-:W-:Y:S01]  /*1b60*/  FADD R138, RZ, R25 ;  /* 0x00000019ff8a7221 */ /* 0x000fe20000000000 */
        /* <DEDUP_REMOVED lines=62> */
[----:B------:R-:W-:-:S06]  /*1f50*/  UMOV UR6, URZ ;  /* 0x0000003f00067c82 */ /* 0x000fcc0008000000 */
.L_x_22:
[----:B------:R-:W-:-:S04]  /*1f60*/  UIADD3 UR16, UR5, 0x1, URZ ;  /* 0x0000000105107890 */ /* 0x000fc8000fffe03f */
[----:B------:R-:W-:-:S04]  /*1f70*/  UISETP.NE.AND UP0, UPT, UR16, 0x5, UPT ;  /* 0x000000051000788c */ /* 0x000fc8000bf05270 */
[----:B------:R-:W-:Y:S02]  /*1f80*/  USEL UR8, URZ, 0x1, UP0 ;  /* 0x000000013f087887 */ /* 0x000fe40008000000 */
[----:B------:R-:W-:Y:S02]  /*1f90*/  USEL UR16, UR16, URZ, UP0 ;  /* 0x0000003f10107287 */ /* 0x000fe40008000000 */
[----:B------:R-:W-:-:S06]  /*1fa0*/  ULOP3.LUT UR8, UR4, UR8, URZ, 0x3c, !UPT ;  /* 0x0000000804087292 */ /* 0x000fcc000f8e3c3f */
[----:B------:R-:W-:Y:S01]  /*1fb0*/  IMAD.U32 R144, RZ, RZ, UR8 ;  /* 0x00000008ff907e24 */ /* 0x000fe2000f8e00ff */
[----:B------:R-:W-:-:S06]  /*1fc0*/  UMOV UR8, 0x1 ;  /* 0x0000000100087882 */ /* 0x000fcc0000000000 */
.L_x_17:
[----:B------:R-:W-:-:S04]  /*1fd0*/  UISETP.LT.AND UP0, UPT, UR9, 0x1, UPT ;  /* 0x000000010900788c */ /* 0x000fc8000bf01270 */
[----:B------:R-:W-:-:S04]  /*1fe0*/  USEL UR12, UR9, 0x1, UP0 ;  /* 0x00000001090c7887 */ /* 0x000fc80008000000 */
[----:B------:R-:W-:-:S04]  /*1ff0*/  UIADD3 UR12, UR9, -UR12, URZ ;  /* 0x8000000c090c7290 */ /* 0x000fc8000fffe03f */
[----:B------:R-:W-:-:S06]  /*2000*/  UISETP.GE.AND UP0, UPT, UR12, 0x1, UPT ;  /* 0x000000010c00788c */ /* 0x000fcc000bf06270 */
[----:B------:R-:W-:-:S13]  /*2010*/  PLOP3.LUT P0, PT, PT, PT, UP0, 0x80, 0x0 ;  /* 0x000000000000781c */ /* 0x000fda0003f0f008 */
[----:B------:R-:W-:Y:S05]  /*2020*/  @!P0 BRA `(.L_x_23) ;  /* 0x0000000400f48947 */ /* 0x000fea0003800000 */
[----:B01----:R-:W-:Y:S01]  /*2030*/  IMAD.U32 R12, RZ, RZ, UR12 ;  /* 0x0000000cff0c7e24 */ /* 0x003fe2000f8e00ff */
[----:B------:R-:W-:Y:S01]  /*2040*/  ULDC UR17, c[0x0][0x50c] ;  /* 0x0001430000117ab9 */ /* 0x000fe20000000800 */
[----:B------:R-:W-:-:S07]  /*2050*/  IMAD.U32 R13, RZ, RZ, UR5 ;  /* 0x00000005ff0d7e24 */ /* 0x000fce000f8e00ff */
.L_x_31:
[----:B------:R-:W-:-:S13]  /*2060*/  ISETP.NE.AND P1, PT, R142, 0x3, PT ;  /* 0x000000038e00780c */ /* 0x000fda0003f25270 */
[----:B------:R-:W-:Y:S05]  /*2070*/  @!P1 BRA `(.L_x_24) ;  /* 0x0000000000049947 */ /* 0x000fea0003800000 */
[----:B------:R-:W-:Y:S01]  /*2080*/  BPT.TRAP 0x1 ;  /* 0x000000040000795c */ /* 0x000fe20000300000 */
.L_x_24:
[----:B------:R-:W0:Y:S01]  /*2090*/  S2UR UR12, SR_CgaCtaId ;  /* 0x00000000000c79c3 */ /* 0x000e220000008800 */
[----:B------:R-:W-:Y:S01]  /*20a0*/  UMOV UR10, 0x400 ;  /* 0x00000400000a7882 */ /* 0x000fe20000000000 */
[----:B------:R-:W-:Y:S01]  /*20b0*/  SHF.L.U32 R140, R144, 0x1f, RZ ;  /* 0x0000001f908c7819 */ /* 0x000fe200000006ff */
[----:B0-----:R-:W-:-:S04]  /*20c0*/  ULEA UR10, UR12, UR10, 0x18 ;  /* 0x0000000a0c0a7291 */ /* 0x001fc8000f8ec03f */
[----:B------:R-:W-:-:S09]  /*20d0*/  ULEA UR12, UR16, UR10, 0x3 ;  /* 0x0000000a100c7291 */ /* 0x000fd2000f8e183f */
[----:B------:R0:W1:Y:S01]  /*20e0*/  SYNCS.PHASECHK.TRANS64.TRYWAIT P0, [UR12], R140 ;  /* 0x0000008cff0075a7 */ /* 0x000062000800014c */
[----:B------:R-:W-:Y:S05]  /*20f0*/  @!P1 BRA `(.L_x_25) ;  /* 0x0000000000049947 */ /* 0x000fea0003800000 */
[----:B------:R-:W-:Y:S01]  /*2100*/  BPT.TRAP 0x1 ;  /* 0x000000040000795c */ /* 0x000fe20000300000 */
.L_x_25:
[----:B-1----:R-:W-:Y:S05]  /*2110*/  @P0 BRA `(.L_x_26) ;  /* 0x0000000000080947 */ /* 0x002fea0003800000 */
[----:B------:R-:W1:Y:S02]  /*2120*/  SYNCS.PHASECHK.TRANS64.TRYWAIT P0, [UR12], R140 ;  /* 0x0000008cff0075a7 */ /* 0x000e64000800014c */
[----:B-1----:R-:W-:Y:S05]  /*2130*/  @!P0 BRA `(.L_x_27) ;  /* 0x0000007000b48947 */ /* 0x002fea0003800000 */
.L_x_26:
[----:B------:R-:W-:Y:S01]  /*2140*/  UIADD3 UR12, UR10, 0x5100, URZ ;  /* 0x000051000a0c7890 */ /* 0x000fe2000fffe03f */
[----:B------:R-:W-:Y:S01]  /*2150*/  WARPGROUP.ARRIVE ;  /* 0x00000000000079c5 */ /* 0x000fe20000000000 */
[----:B------:R-:W-:Y:S02]  /*2160*/  UISETP.NE.AND UP0, UPT, UR7, URZ, UPT ;  /* 0x0000003f0700728c */ /* 0x000fe4000bf05270 */
[----:B------:R-:W-:Y:S02]  /*2170*/  USHF.R.U32.HI UR12, URZ, 0x4, UR12 ;  /* 0x000000043f0c7899 */ /* 0x000fe4000801160c */
[----:B------:R-:W-:Y:S02]  /*2180*/  USEL UR8, UR8, URZ, !UP0 ;  /* 0x0000003f08087287 */ /* 0x000fe4000c000000 */
[----:B------:R-:W-:Y:S02]  /*2190*/  ULOP3.LUT UR7, UR12, 0x3fff, URZ, 0xc0, !UPT ;  /* 0x00003fff0c077892 */ /* 0x000fe4000f8ec03f */
[----:B------:R-:W-:-:S02]  /*21a0*/  ULOP3.LUT UR12, UR11, 0x10000, URZ, 0xfc, !UPT ;  /* 0x000100000b0c7892 */ /* 0x000fc4000f8efc3f */
[----:B------:R-:W-:Y:S02]  /*21b0*/  ULOP3.LUT UR7, UR7, 0x10000, URZ, 0xfc, !UPT ;  /* 0x0001000007077892 */ /* 0x000fe4000f8efc3f */
[----:B------:R-:W-:Y:S02]  /*21c0*/  UISETP.NE.U32.AND UP0, UPT, UR8, URZ, UPT ;  /* 0x0000003f0800728c */ /* 0x000fe4000bf05070 */
[----:B------:R-:W-:Y:S02]  /*21d0*/  ULEA UR12, UR16, UR12, 0x8 ;  /* 0x0000000c100c7291 */ /* 0x000fe4000f8e403f */
[----:B------:R-:W-:Y:S01]  /*21e0*/  ULEA UR14, UR16, UR7, 0x8 ;  /* 0x00000007100e7291 */ /* 0x000fe2000f8e403f */
[----:B------:R-:W-:Y:S01]  /*21f0*/  UMOV UR13, 0xc0000010 ;  /* 0xc0000010000d7882 */ /* 0x000fe20000000000 */
[----:B------:R-:W-:Y:S01]  /*2200*/  UMOV UR15, 0xc0000010 ;  /* 0xc0000010000f7882 */ /* 0x000fe20000000000 */
[----:B------:R-:W-:-:S06]  /*2210*/  UIADD3 UR6, UR6, 0x1, URZ ;  /* 0x0000000106067890 */ /* 0x000fcc000fffe03f */
[----:B------:R-:W-:Y:S01]  /*2220*/  QGMMA.64x128x32.F32.E5M2.E5M2 R24, gdesc[UR12], R24, UP0, gsb0 ;  /* 0x01e000000c1879f3 */ /* 0x000fe2000b803818 */
[----:B------:R-:W-:-:S04]  /*2230*/  UISETP.NE.AND UP0, UPT, UR6, UR17, UPT ;  /* 0x000000110600728c */ /* 0x000fc8000bf05270 */
[----:B------:R-:W-:-:S06]  /*2240*/  USEL UR7, URZ, 0x1, UP0 ;  /* 0x000000013f077887 */ /* 0x000fcc0008000000 */
[----:B------:R-:W-:Y:S01]  /*2250*/  ISETP.NE.AND P0, PT, RZ, UR7, PT ;  /* 0x00000007ff007c0c */ /* 0x000fe2000bf05270 */
[----:B------:R-:W-:-:S12]  /*2260*/  WARPGROUP.DEPBAR.LE gsb0, 0x1 ;  /* 0x00008000000079c5 */ /* 0x000fd80000010100 */
[----:B------:R-:W-:Y:S05]  /*2270*/  @!P0 BRA `(.L_x_28) ;  /* 0x0000000400088947 */ /* 0x000fea0003800000 */
[----:B------:R-:W-:Y:S02]  /*2280*/  WARPGROUP.DEPBAR.LE gsb0, 0x0 ;  /* 0x00008000000079c5 */ /* 0x000fe40000010000 */
[----:B------:R-:W-:-:S01]  /*2290*/  FADD R143, R24, R143 ;  /* 0x0000008f188f7221 */ /* 0x000fc20000000000 */
[----:B------:R-:W-:Y:S01]  /*22a0*/  FADD R138, R25, R138 ;  /* 0x0000008a198a7221 */ /* 0x000fe20000000000 */
        /* <DEDUP_REMOVED lines=62> */
[----:B------:R-:W-:-:S06]  /*2690*/  UMOV UR6, URZ ;  /* 0x0000003f00067c82 */ /* 0x000fcc0008000000 */
.L_x_28:
[----:B------:R-:W-:Y:S05]  /*26a0*/  @!P1 BRA `(.L_x_29) ;  /* 0x0000000000049947 */ /* 0x000fea0003800000 */
[----:B------:R-:W-:Y:S01]  /*26b0*/  BPT.TRAP 0x1 ;  /* 0x000000040000795c */ /* 0x000fe20000300000 */
.L_x_29:
[----:B------:R-:W-:-:S13]  /*26c0*/  ISETP.NE.AND P0, PT, R6, RZ, PT ;  /* 0x000000ff0600720c */ /* 0x000fda0003f05270 */
[----:B01----:R-:W-:-:S05]  /*26d0*/  @P0 LEA R140, R13, UR10, 0x3 ;  /* 0x0000000a0d8c0c11 */ /* 0x003fca000f8e18ff */
[----:B------:R-:W-:-:S05]  /*26e0*/  @P0 VIADD R140, R140, 0x28 ;  /* 0x000000288c8c0836 */ /* 0x000fca0000000000 */
[----:B------:R-:W-:-:S04]  /*26f0*/  @P0 PRMT R140, R5, 0x654, R140 ;  /* 0x00000654058c0816 */ /* 0x000fc8000000008c */
[----:B------:R0:W-:Y:S01]  /*2700*/  @P0 SYNCS.ARRIVE.TRANS64.RED.A1T0 RZ, [R140+URZ], RZ ;  /* 0x000000ff8cff09a7 */ /* 0x0001e2000810043f */
[----:B------:R-:W-:-:S13]  /*2710*/  ISETP.GT.U32.AND P0, PT, R4, 0x1, PT ;  /* 0x000000010400780c */ /* 0x000fda0003f04070 */
[----:B0-----:R-:W-:Y:S05]  /*2720*/  @P0 BRA `(.L_x_30) ;  /* 0x0000000000040947 */ /* 0x001fea0003800000 */
[----:B------:R-:W-:Y:S01]  /*2730*/  BPT.TRAP 0x1 ;  /* 0x000000040000795c */ /* 0x000fe20000300000 */
.L_x_30:
[----:B------:R-:W-:Y:S01]  /*2740*/  UIADD3 UR16, UR16, 0x1, URZ ;  /* 0x0000000110107890 */ /* 0x000fe2000fffe03f */
[C---:B------:R-:W-:Y:S01]  /*2750*/  ISETP.GT.AND P1, PT, R12.reuse, 0x1, PT ;  /* 0x000000010c00780c */ /* 0x040fe20003f24270 */
[----:B------:R-:W-:Y:S02]  /*2760*/  VIADD R13, R13, 0x1 ;  /* 0x000000010d0d7836 */ /* 0x000fe40000000000 */
[----:B------:R-:W-:Y:S01]  /*2770*/  UISETP.NE.AND UP0, UPT, UR16, 0x5, UPT ;  /* 0x000000051000788c */ /* 0x000fe2000bf05270 */
[----:B------:R-:W-:Y:S02]  /*2780*/  VIADD R12, R12, 0xffffffff ;  /* 0xffffffff0c0c7836 */ /* 0x000fe40000000000 */
[C---:B------:R-:W-:Y:S01]  /*2790*/  ISETP.NE.AND P0, PT, R13.reuse, 0x5, PT ;  /* 0x000000050d00780c */ /* 0x040fe20003f05270 */
[----:B------:R-:W-:Y:S02]  /*27a0*/  USEL UR8, URZ, 0x1, UP0 ;  /* 0x000000013f087887 */ /* 0x000fe40008000000 */
[----:B------:R-:W-:Y:S01]  /*27b0*/  USEL UR16, UR16, URZ, UP0 ;  /* 0x0000003f10107287 */ /* 0x000fe20008000000 */
[----:B------:R-:W-:-:S03]  /*27c0*/  SEL R13, R13, RZ, P0 ;  /* 0x000000ff0d0d7207 */ /* 0x000fc60000000000 */
[----:B------:R-:W-:Y:S01]  /*27d0*/  LOP3.LUT R144, R144, UR8, RZ, 0x3c, !PT ;  /* 0x0000000890907c12 */ /* 0x000fe2000f8e3cff */
[----:B------:R-:W-:Y:S01]  /*27e0*/  UMOV UR8, 0x1 ;  /* 0x0000000100087882 */ /* 0x000fe20000000000 */
[----:B------:R-:W-:Y:S06]  /*27f0*/  @P1 BRA `(.L_x_31) ;  /* 0xfffffff800181947 */ /* 0x000fec000383ffff */
.L_x_23:
[----:B------:R-:W-:Y:S01]  /*2800*/  UISETP.NE.AND UP0, UPT, UR6, URZ, UPT ;  /* 0x0000003f0600728c */ /* 0x000fe2000bf05270 */
[----:B01----:R-:W0:Y:S03]  /*2810*/  LDC R12, c[0x0][0x28c] ;  /* 0x0000a300ff0c7b82 */ /* 0x003e260000000800 */
[----:B------:R-:W-:-:S06]  /*2820*/  USEL UR6, URZ, 0x1, !UP0 ;  /* 0x000000013f067887 */ /* 0x000fcc000c000000 */
[----:B------:R-:W-:Y:S02]  /*2830*/  ISETP.NE.AND P0, PT, RZ, UR6, PT ;  /* 0x00000006ff007c0c */ /* 0x000fe4000bf05270 */
[----:B0-----:R-:W-:-:S11]  /*2840*/  ISETP.GE.AND P1, PT, R12, 0x1, PT ;  /* 0x000000010c00780c */ /* 0x001fd60003f26270 */
[----:B------:R-:W-:Y:S05]  /*2850*/  @!P0 BRA `(.L_x_32) ;  /* 0x0000000400048947 */ /* 0x000fea0003800000 */
[----:B------:R-:W-:Y:S02]  /*2860*/  WARPGROUP.DEPBAR.LE gsb0, 0x0 ;  /* 0x00008000000079c5 */ /* 0x000fe40000010000 */
[----:B------:R-:W-:Y:S01]  /*2870*/  FADD R143, R24, R143 ;  /* 0x0000008f188f7221 */ /* 0x000fe20000000000 */
        /* <DEDUP_REMOVED lines=62> */
[----:B------:R-:W-:-:S07]  /*2c60*/  FADD R16, R16, R87 ;  /* 0x0000005710107221 */ /* 0x000fce0000000000 */
.L_x_32:
[----:B------:R-:W-:Y:S02]  /*2c70*/  WARPGROUP.DEPBAR.LE gsb0, 0x0 ;  /* 0x00008000000079c5 */ /* 0x000fe40000010000 */
[----:B------:R-:W-:Y:S05]  /*2c80*/  @!P1 BRA `(.L_x_33) ;  /* 0x0000000000549947 */ /* 0x000fea0003800000 */
[----:B------:R-:W-:-:S13]  /*2c90*/  ISETP.NE.AND P0, PT, R142, 0x3, PT ;  /* 0x000000038e00780c */ /* 0x000fda0003f05270 */
[----:B------:R-:W-:Y:S05]  /*2ca0*/  @!P0 BRA `(.L_x_34) ;  /* 0x0000000000048947 */ /* 0x000fea0003800000 */
[----:B------:R-:W-:Y:S01]  /*2cb0*/  BPT.TRAP 0x1 ;  /* 0x000000040000795c */ /* 0x000fe20000300000 */
.L_x_34:
[----:B------:R-:W-:Y:S01]  /*2cc0*/  ISETP.NE.AND P0, PT, R6, RZ, PT ;  /* 0x000000ff0600720c */ /* 0x000fe20003f05270 */
[----:B------:R-:W-:Y:S01]  /*2cd0*/  BSSY B0, `(.L_x_35) ;  /* 0x000000e000007945 */ /* 0x000fe20003800000 */
[----:B------:R-:W-:-:S11]  /*2ce0*/  ISETP.GT.U32.AND P1, PT, R4, 0x1, PT ;  /* 0x000000010400780c */ /* 0x000fd60003f24070 */
[----:B------:R-:W-:Y:S05]  /*2cf0*/  @!P0 BRA `(.L_x_36) ;  /* 0x00000000002c8947 */ /* 0x000fea0003800000 */
[----:B------:R-:W-:-:S04]  /*2d00*/  UISETP.LT.AND UP0, UPT, UR9, 0x1, UPT ;  /* 0x000000010900788c */ /* 0x000fc8000bf01270 */
[----:B------:R-:W-:-:S04]  /*2d10*/  USEL UR8, UR9, 0x1, UP0 ;  /* 0x0000000109087887 */ /* 0x000fc80008000000 */
[----:B------:R-:W-:-:S04]  /*2d20*/  UIADD3 UR8, UR5, UR9, -UR8 ;  /* 0x0000000905087290 */ /* 0x000fc8000fffe808 */
[----:B------:R-:W-:-:S04]  /*2d30*/  UIMAD.WIDE.U32 UR6, UR8, -0x33333333, URZ ;  /* 0xcccccccd080678a5 */ /* 0x000fc8000f8e003f */
[----:B------:R-:W-:-:S04]  /*2d40*/  USHF.R.U32.HI UR6, URZ, 0x2, UR7 ;  /* 0x000000023f067899 */ /* 0x000fc80008011607 */
[----:B------:R-:W-:-:S04]  /*2d50*/  UIMAD UR8, UR6, -0x5, UR8 ;  /* 0xfffffffb060878a4 */ /* 0x000fc8000f8e0208 */
[----:B------:R-:W-:-:S04]  /*2d60*/  ULEA UR8, UR8, UR10, 0x3 ;  /* 0x0000000a08087291 */ /* 0x000fc8000f8e183f */
[----:B------:R-:W-:-:S06]  /*2d70*/  UIADD3 UR8, UR8, 0x28, URZ ;  /* 0x0000002808087890 */ /* 0x000fcc000fffe03f */
[----:B------:R-:W-:-:S05]  /*2d80*/  IMAD.U32 R12, RZ, RZ, UR8 ;  /* 0x00000008ff0c7e24 */ /* 0x000fca000f8e00ff */
[----:B------:R-:W-:-:S04]  /*2d90*/  PRMT R12, R5, 0x654, R12 ;  /* 0x00000654050c7816 */ /* 0x000fc8000000000c */
[----:B------:R0:W-:Y:S03]  /*2da0*/  SYNCS.ARRIVE.TRANS64.RED.A1T0 RZ, [R12+URZ], RZ ;  /* 0x000000ff0cff79a7 */ /* 0x0001e6000810043f */
.L_x_36:
[----:B------:R-:W-:Y:S05]  /*2db0*/  BSYNC B0 ;  /* 0x0000000000007941 */ /* 0x000fea0003800000 */
.L_x_35:
[----:B------:R-:W-:Y:S05]  /*2dc0*/  @P1 BRA `(.L_x_33) ;  /* 0x0000000000041947 */ /* 0x000fea0003800000 */
[----:B------:R-:W-:Y:S01]  /*2dd0*/  BPT.TRAP 0x1 ;  /* 0x000000040000795c */ /* 0x000fe20000300000 */
.L_x_33:
[----:B------:R-:W1:Y:S01]  /*2de0*/  LDC R26, c[0x0][0x288] ;  /* 0x0000a200ff1a7b82 */ /* 0x000e620000000800 */
[--C-:B0-----:R-:W-:Y:S01]  /*2df0*/  SHF.R.U32.HI R12, RZ, 0x2, R0.reuse ;  /* 0x00000002ff0c7819 */ /* 0x101fe20000011600 */
[----:B------:R-:W-:Y:S01]  /*2e00*/  IMAD.SHL.U32 R29, R11, 0x80, RZ ;  /* 0x000000800b1d7824 */ /* 0x000fe200078e00ff */
[----:B------:R-:W-:Y:S01]  /*2e10*/  SHF.R.U32.HI R25, RZ, 0x7, R0 ;  /* 0x00000007ff197819 */ /* 0x000fe20000011600 */
[----:B------:R-:W-:Y:S01]  /*2e20*/  UIADD3 UR5, UR9, UR5, URZ ;  /* 0x0000000509057290 */ /* 0x000fe2000fffe03f */
[----:B------:R-:W-:Y:S01]  /*2e30*/  LOP3.LUT R13, R12, 0x7, RZ, 0xc0, !PT ;  /* 0x000000070c0d7812 */ /* 0x000fe200078ec0ff */
[----:B------:R-:W-:Y:S01]  /*2e40*/  IMAD.SHL.U32 R31, R10, 0x80, RZ ;  /* 0x000000800a1f7824 */ /* 0x000fe200078e00ff */
[----:B------:R-:W-:Y:S01]  /*2e50*/  LOP3.LUT R12, R25, 0x1, RZ, 0xc0, !PT ;  /* 0x00000001190c7812 */ /* 0x000fe200078ec0ff */
[----:B------:R-:W-:Y:S01]  /*2e60*/  UISETP.GT.U32.AND UP0, UPT, UR5, 0x4, UPT ;  /* 0x000000040500788c */ /* 0x000fe2000bf04070 */
[----:B------:R-:W-:Y:S01]  /*2e70*/  LOP3.LUT R24, R0, 0x60, RZ, 0xc0, !PT ;  /* 0x0000006000187812 */ /* 0x000fe200078ec0ff */
[----:B------:R-:W-:Y:S01]  /*2e80*/  ULDC UR12, c[0x0][0x284] ;  /* 0x0000a100000c7ab9 */ /* 0x000fe20000000800 */
[----:B------:R-:W-:Y:S01]  /*2e90*/  UISETP.GE.U32.AND UP1, UPT, UR9, 0x5, UPT ;  /* 0x000000050900788c */ /* 0x000fe2000bf26070 */
[----:B------:R-:W-:Y:S01]  /*2ea0*/  IMAD.SHL.U32 R30, R12, 0x40, RZ ;  /* 0x000000400c1e7824 */ /* 0x000fe200078e00ff */
[----:B------:R-:W-:Y:S01]  /*2eb0*/  SHF.R.U32.HI R28, RZ, 0x1, R24 ;  /* 0x00000001ff1c7819 */ /* 0x000fe20000011618 */
[----:B------:R-:W-:Y:S01]  /*2ec0*/  UISETP.LT.U32.AND UP0, UPT, UR9, 0x5, UP0 ;  /* 0x000000050900788c */ /* 0x000fe20008701070 */
[----:B------:R-:W-:Y:S01]  /*2ed0*/  LOP3.LUT R24, R0, 0x3, RZ, 0xc0, !PT ;  /* 0x0000000300187812 */ /* 0x000fe200078ec0ff */
[----:B------:R-:W-:Y:S01]  /*2ee0*/  UIMAD.WIDE.U32 UR6, UR5, -0x33333333, URZ ;  /* 0xcccccccd050678a5 */ /* 0x000fe2000f8e003f */
[--C-:B------:R-:W-:Y:S01]  /*2ef0*/  IADD3 R25, RZ, -R28, -R13.reuse ;  /* 0x8000001cff197210 */ /* 0x100fe20007ffe80d */
[----:B------:R-:W-:Y:S01]  /*2f00*/  USEL UR8, URZ, 0x1, !UP0 ;  /* 0x000000013f087887 */ /* 0x000fe2000c000000 */
[----:B------:R-:W-:Y:S01]  /*2f10*/  LOP3.LUT R13, R30, 0x40, R13, 0xe2, !PT ;  /* 0x000000401e0d7812 */ /* 0x000fe200078ee20d */
[----:B------:R-:W-:Y:S01]  /*2f20*/  ULDC.64 UR10, c[0x0][0x5d0] ;  /* 0x00017400000a7ab9 */ /* 0x000fe20000000a00 */
[----:B------:R-:W-:Y:S01]  /*2f30*/  SHF.R.S32.HI R34, RZ, 0x1f, R7 ;  /* 0x0000001fff227819 */ /* 0x000fe20000011407 */
[----:B------:R-:W-:Y:S01]  /*2f40*/  IMAD R12, R12, -0x40, R25 ;  /* 0xffffffc00c0c7824 */ /* 0x000fe200078e0219 */
[----:B------:R-:W-:Y:S01]  /*2f50*/  USHF.R.U32.HI UR6, URZ, 0x2, UR7 ;  /* 0x000000023f067899 */ /* 0x000fe20008011607 */
[----:B-1----:R-:W-:Y:S01]  /*2f60*/  IMAD R30, R24, -0x2, R26 ;  /* 0xfffffffe181e7824 */ /* 0x002fe200078e021a */
[----:B------:R-:W-:Y:S01]  /*2f70*/  ISETP.GE.AND P0, PT, R29, R26, PT ;  /* 0x0000001a1d00720c */ /* 0x000fe20003f06270 */
[----:B------:R-:W-:Y:S01]  /*2f80*/  IMAD.SHL.U32 R24, R0, 0x2, RZ ;  /* 0x0000000200187824 */ /* 0x000fe200078e00ff */
[----:B------:R-:W-:Y:S01]  /*2f90*/  ULOP3.LUT UR4, UR4, UR8, URZ, 0x3c, !UPT ;  /* 0x0000000804047292 */ /* 0x000fe2000f8e3c3f */
[----:B------:R-:W-:Y:S01]  /*2fa0*/  IMAD R32, R34, UR10, RZ ;  /* 0x0000000a22207c24 */ /* 0x000fe2000f8e02ff */
[----:B------:R-:W-:Y:S01]  /*2fb0*/  ISETP.GE.OR P0, PT, R31, UR12, P0 ;  /* 0x0000000c1f007c0c */ /* 0x000fe20008706670 */
[----:B------:R-:W-:Y:S01]  /*2fc0*/  IMAD.WIDE R26, R10, 0x80, RZ ;  /* 0x000000800a1a7825 */ /* 0x000fe200078e02ff */
[----:B------:R-:W-:Y:S01]  /*2fd0*/  LOP3.LUT R24, R29, 0x6, R24, 0xf8, !PT ;  /* 0x000000061d187812 */ /* 0x000fe200078ef818 */
[----:B------:R-:W-:Y:S01]  /*2fe0*/  UIMAD UR5, UR6, -0x5, UR5 ;  /* 0xfffffffb060578a4 */ /* 0x000fe2000f8e0205 */
[----:B------:R-:W-:Y:S01]  /*2ff0*/  IADD3 R36, -R31, UR12, R12 ;  /* 0x0000000c1f247c10 */ /* 0x000fe2000fffe10c */
[----:B------:R-:W-:Y:S01]  /*3000*/  IMAD R33, R7, UR11, R32 ;  /* 0x0000000b07217c24 */ /* 0x000fe2000f8e0220 */
[----:B------:R-:W-:Y:S01]  /*3010*/  SHF.R.S32.HI R25, RZ, 0x1f, R24 ;  /* 0x0000001fff197819 */ /* 0x000fe20000011418 */
[----:B------:R-:W-:Y:S01]  /*3020*/  @UP1 ULOP3.LUT UR4, UR4, 0x1, UR6, 0x78, !UPT ;  /* 0x0000000104041892 */ /* 0x000fe2000f8e7806 */
[----:B------:R-:W-:Y:S01]  /*3030*/  LOP3.LUT R35, R26, R13, R28, 0xfe, !PT ;  /* 0x0000000d1a237212 */ /* 0x000fe200078efe1c */
[----:B------:R-:W-:-:S02]  /*3040*/  IMAD.IADD R29, R30, 0x1, -R29 ;  /* 0x000000011e1d7824 */ /* 0x000fc400078e0a1d */
[----:B------:R-:W-:-:S04]  /*3050*/  IMAD.WIDE.U32 R10, R7, UR10, R24 ;  /* 0x0000000a070a7c25 */ /* 0x000fc8000f8e0018 */
[----:B------:R-:W-:Y:S02]  /*3060*/  IMAD.IADD R11, R11, 0x1, R33 ;  /* 0x000000010b0b7824 */ /* 0x000fe400078e0221 */
[----:B------:R-:W-:Y:S01]  /*3070*/  IMAD.MOV.U32 R28, RZ, RZ, -0x1 ;  /* 0xffffffffff1c7424 */ /* 0x000fe200078e00ff */
[----:B------:R-:W-:Y:S06]  /*3080*/  @P0 BRA `(.L_x_37) ;  /* 0x0000004400a40947 */ /* 0x000fec0003800000 */
[----:B------:R-:W0:Y:S01]  /*3090*/  LDC.64 R32, c[0x0][0x5c8] ;  /* 0x00017200ff207b82 */ /* 0x000e220000000a00 */
[----:B------:R-:W-:Y:S01]  /*30a0*/  ULDC.64 UR6, c[0x0][0x5c0] ;  /* 0x0001700000067ab9 */ /* 0x000fe20000000a00 */
[----:B------:R-:W-:Y:S01]  /*30b0*/  BSSY B0, `(.L_x_37) ;  /* 0x0000466000007945 */ /* 0x000fe20003800000 */
[-C--:B0-----:R-:W-:Y:S02]  /*30c0*/  IMAD R12, R27, R32.reuse, RZ ;  /* 0x000000201b0c7224 */ /* 0x081fe400078e02ff */
[----:B------:R-:W-:-:S04]  /*30d0*/  IMAD.WIDE.U32 R10, R35, R32, R10 ;  /* 0x00000020230a7225 */ /* 0x000fc800078e000a */
[----:B------:R-:W-:Y:S01]  /*30e0*/  IMAD R31, R35, R33, R12 ;  /* 0x00000021231f7224 */ /* 0x000fe200078e020c */
[----:B------:R-:W-:Y:S02]  /*30f0*/  LEA R13, P0, R32, R10, 0x3 ;  /* 0x0000000a200d7211 */ /* 0x000fe400078018ff */
[----:B------:R-:W-:Y:S01]  /*3100*/  IADD3 R12, P1, R10, UR6, RZ ;  /* 0x000000060a0c7c10 */ /* 0x000fe2000ff3e0ff */
[----:B------:R-:W-:Y:S01]  /*3110*/  IMAD.IADD R31, R11, 0x1, R31 ;  /* 0x000000010b1f7824 */ /* 0x000fe200078e021f */
[----:B------:R-:W-:-:S04]  /*3120*/  IADD3 R10, P3, R13, UR6, RZ ;  /* 0x000000060d0a7c10 */ /* 0x000fc8000ff7e0ff */
[----:B------:R-:W-:Y:S02]  /*3130*/  LEA.HI.X R11, R32, R31, R33, 0x3, P0 ;  /* 0x0000001f200b7211 */ /* 0x000fe400000f1c21 */
[----:B---3-5:R-:W-:Y:S02]  /*3140*/  FSETP.NEU.AND P0, PT, R9, RZ, PT ;  /* 0x000000ff0900720b */ /* 0x028fe40003f0d000 */
[----:B------:R-:W-:Y:S02]  /*3150*/  IADD3.X R13, R31, UR7, RZ, P1, !PT ;  /* 0x000000071f0d7c10 */ /* 0x000fe40008ffe4ff */
[----:B------:R-:W-:-:S09]  /*3160*/  IADD3.X R11, R11, UR7, RZ, P3, !PT ;  /* 0x000000070b0b7c10 */ /* 0x000fd20009ffe4ff */
[----:B------:R-:W-:Y:S05]  /*3170*/  @!P0 BRA `(.L_x_38) ;  /* 0x00000034005c8947 */ /* 0x000fea0003800000 */
[----:B------:R-:W-:Y:S01]  /*3180*/  ULDC.64 UR6, c[0x0][0x5b8] ;  /* 0x00016e0000067ab9 */ /* 0x000fe20000000a00 */
[----:B------:R-:W-:Y:S01]  /*3190*/  ISETP.GE.AND P0, PT, R36, 0x1, PT ;  /* 0x000000012400780c */ /* 0x000fe20003f06270 */
[----:B------:R-:W-:Y:S01]  /*31a0*/  IMAD R32, R34, UR6, RZ ;  /* 0x0000000622207c24 */ /* 0x000fe2000f8e02ff */
[----:B------:R-:W-:Y:S01]  /*31b0*/  ULDC.64 UR10, c[0x0][0x5a8] ;  /* 0x00016a00000a7ab9 */ /* 0x000fe20000000a00 */
[----:B------:R-:W-:Y:S01]  /*31c0*/  IMAD.WIDE.U32 R30, R7, UR6, R24 ;  /* 0x00000006071e7c25 */ /* 0x000fe2000f8e0018 */
[----:B------:R-:W-:Y:S01]  /*31d0*/  ISETP.LT.OR P4, PT, R29, 0x1, !P0 ;  /* 0x000000011d00780c */ /* 0x000fe20004781670 */
[----:B------:R-:W-:Y:S02]  /*31e0*/  BSSY B1, `(.L_x_39) ;  /* 0x000000c000017945 */ /* 0x000fe40003800000 */
[----:B------:R-:W-:Y:S01]  /*31f0*/  IMAD R7, R7, UR7, R32 ;  /* 0x0000000707077c24 */ /* 0x000fe2000f8e0220 */
[----:B------:R-:W-:-:S03]  /*3200*/  ULDC.64 UR6, c[0x0][0x5b0] ;  /* 0x00016c0000067ab9 */ /* 0x000fc60000000a00 */
[----:B------:R-:W-:Y:S02]  /*3210*/  IMAD.IADD R31, R31, 0x1, R7 ;  /* 0x000000011f1f7824 */ /* 0x000fe400078e0207 */
[----:B------:R-:W-:Y:S02]  /*3220*/  IMAD R7, R27, UR6, RZ ;  /* 0x000000061b077c24 */ /* 0x000fe4000f8e02ff */
[----:B------:R-:W-:-:S04]  /*3230*/  IMAD.WIDE.U32 R24, R35, UR6, R30 ;  /* 0x0000000623187c25 */ /* 0x000fc8000f8e001e */
[----:B------:R-:W-:Y:S01]  /*3240*/  IMAD R7, R35, UR7, R7 ;  /* 0x0000000723077c24 */ /* 0x000fe2000f8e0207 */
[----:B------:R-:W-:-:S04]  /*3250*/  IADD3 R24, P1, R24, UR10, RZ ;  /* 0x0000000a18187c10 */ /* 0x000fc8000ff3e0ff */
[--C-:B------:R-:W-:Y:S02]  /*3260*/  IADD3.X R25, R25, UR11, R7.reuse, P1, !PT ;  /* 0x0000000b19197c10 */ /* 0x100fe40008ffe407 */
[----:B------:R-:W-:Y:S01]  /*3270*/  PRMT R7, RZ, 0x7610, R7 ;  /* 0x00007610ff077816 */ /* 0x000fe20000000007 */
[----:B------:R-:W-:Y:S06]  /*3280*/  @P4 BRA `(.L_x_40) ;  /* 0x0000000000044947 */ /* 0x000fec0003800000 */
[----:B------:R0:W5:Y:S02]  /*3290*/  LDG.E.U8 R7, desc[UR18][R24.64] ;  /* 0x0000001218077981 */ /* 0x000164000c1e1100 */
.L_x_40:
[----:B------:R-:W-:Y:S05]  /*32a0*/  BSYNC B1 ;  /* 0x0000000000017941 */ /* 0x000fea0003800000 */
.L_x_39:
[----:B-----5:R-:W-:Y:S01]  /*32b0*/  LOP3.LUT R7, R7, 0xff, RZ, 0xc0, !PT ;  /* 0x000000ff07077812 */ /* 0x020fe200078ec0ff */
[----:B------:R-:W-:Y:S01]  /*32c0*/  BSSY B1, `(.L_x_41) ;  /* 0x000000b000017945 */ /* 0x000fe20003800000 */
[----:B------:R-:W-:Y:S02]  /*32d0*/  ISETP.LT.OR P3, PT, R29, 0x2, !P0 ;  /* 0x000000021d00780c */ /* 0x000fe40004761670 */
[----:B------:R-:W-:-:S05]  /*32e0*/  F2FP.F16.E5M2.UNPACK_B R7, R7 ;  /* 0x00000007ff07723e */ /* 0x000fca00020004ff */
[----:B------:R-:W-:Y:S01]  /*32f0*/  HADD2.F32 R32, -RZ, R7.H0_H0 ;  /* 0x20000007ff207230 */ /* 0x000fe20000004100 */
[----:B------:R-:W-:-:S04]  /*3300*/  PRMT R7, RZ, 0x7610, R7 ;  /* 0x00007610ff077816 */ /* 0x000fc80000000007 */
[----:B------:R-:W-:-:S04]  /*3310*/  FMUL R32, R32, R9 ;  /* 0x0000000920207220 */ /* 0x000fc80000400000 */
[----:B--2---:R-:W-:-:S05]  /*3320*/  FFMA R32, R143, R8, R32 ;  /* 0x000000088f207223 */ /* 0x004fca0000000020 */
[----:B------:R-:W-:-:S05]  /*3330*/  F2FP.SATFINITE.E5M2.F32.PACK_AB_MERGE_C R33, RZ, R32, RZ ;  /* 0x00000020ff21723e */ /* 0x000fca00048060ff */
[----:B------:R1:W-:Y:S01]  /*3340*/  @!P4 STG.E.U8 desc[UR18][R12.64], R33 ;  /* 0x000000210c00c986 */ /* 0x0003e2000c101112 */
[----:B------:R-:W-:Y:S05]  /*3350*/  @P3 BRA `(.L_x_42) ;  /* 0x0000000000043947 */ /* 0x000fea0003800000 */
[----:B------:R2:W5:Y:S02]  /*3360*/  LDG.E.U8 R7, desc[UR18][R24.64+0x1] ;  /* 0x0000011218077981 */ /* 0x000564000c1e1100 */
.L_x_42:
[----:B------:R-:W-:Y:S05]  /*3370*/  BSYNC B1 ;  /* 0x0000000000017941 */ /* 0x000fea0003800000 */
.L_x_41:
[----:B-----5:R-:W-:Y:S01]  /*3380*/  LOP3.LUT R7, R7, 0xff, RZ, 0xc0, !PT ;  /* 0x000000ff07077812 */ /* 0x020fe200078ec0ff */
[----:B------:R-:W-:Y:S01]  /*3390*/  BSSY B1, `(.L_x_43) ;  /* 0x0000013000017945 */ /* 0x000fe20003800000 */
[----:B-1----:R-:W-:Y:S02]  /*33a0*/  IADD3 R33, P1, R35, 0x8, RZ ;  /* 0x0000000823217810 */ /* 0x002fe40007f3e0ff */
[----:B------:R-:W-:-:S03]  /*33b0*/  F2FP.F16.E5M2.UNPACK_B R7, R7 ;  /* 0x00000007ff07723e */ /* 0x000fc600020004ff */
[----:B------:R-:W-:Y:S01]  /*33c0*/  IMAD.X R27, RZ, RZ, R27, P1 ;  /* 0x000000ffff1b7224 */ /* 0x000fe200008e061b */
[----:B------:R-:W-:Y:S01]  /*33d0*/  ISETP.GE.AND P1, PT, R36, 0x9, PT ;  /* 0x000000092400780c */ /* 0x000fe20003f26270 */
[----:B------:R-:W-:Y:S02]  /*33e0*/  HADD2.F32 R26, -RZ, R7.H0_H0 ;  /* 0x20000007ff1a7230 */ /* 0x000fe40000004100 */
[----:B------:R-:W-:Y:S01]  /*33f0*/  IMAD.WIDE.U32 R30, R33, UR6, R30 ;  /* 0x00000006211e7c25 */ /* 0x000fe2000f8e001e */
[----:B------:R-:W-:-:S03]  /*3400*/  ISETP.LT.OR P5, PT, R29, 0x1, !P1 ;  /* 0x000000011d00780c */ /* 0x000fc60004fa1670 */
[----:B------:R-:W-:Y:S01]  /*3410*/  FMUL R7, R26, R9 ;  /* 0x000000091a077220 */ /* 0x000fe20000400000 */
[----:B------:R-:W-:-:S03]  /*3420*/  IMAD R26, R27, UR6, RZ ;  /* 0x000000061b1a7c24 */ /* 0x000fc6000f8e02ff */
[----:B------:R-:W-:Y:S01]  /*3430*/  FFMA R7, R138, R8, R7 ;  /* 0x000000088a077223 */ /* 0x000fe20000000007 */
[----:B------:R-:W-:Y:S01]  /*3440*/  IMAD R33, R33, UR7, R26 ;  /* 0x0000000721217c24 */ /* 0x000fe2000f8e021a */
[----:B------:R-:W-:-:S03]  /*3450*/  IADD3 R26, P4, R30, UR10, RZ ;  /* 0x0000000a1e1a7c10 */ /* 0x000fc6000ff9e0ff */
[----:B------:R-:W-:Y:S02]  /*3460*/  F2FP.SATFINITE.E5M2.F32.PACK_AB_MERGE_C R35, RZ, R7, RZ ;  /* 0x00000007ff23723e */ /* 0x000fe400048060ff */
[----:B------:R-:W-:Y:S02]  /*3470*/  IADD3.X R27, R31, UR11, R33, P4, !PT ;  /* 0x0000000b1f1b7c10 */ /* 0x000fe4000a7fe421 */
[----:B------:R-:W-:Y:S01]  /*3480*/  PRMT R7, RZ, 0x7610, R7 ;  /* 0x00007610ff077816 */ /* 0x000fe20000000007 */
[----:B------:R1:W-:Y:S01]  /*3490*/  @!P3 STG.E.U8 desc[UR18][R12.64+0x1], R35 ;  /* 0x000001230c00b986 */ /* 0x0003e2000c101112 */
[----:B------:R-:W-:Y:S05]  /*34a0*/  @P5 BRA `(.L_x_44) ;  /* 0x0000000000045947 */ /* 0x000fea0003800000 */
[----:B------:R3:W5:Y:S02]  /*34b0*/  LDG.E.U8 R7, desc[UR18][R26.64] ;  /* 0x000000121a077981 */ /* 0x000764000c1e1100 */
.L_x_44:
[----:B------:R-:W-:Y:S05]  /*34c0*/  BSYNC B1 ;  /* 0x0000000000017941 */ /* 0x000fea0003800000 */
.L_x_43:
[----:B-----5:R-:W-:Y:S01]  /*34d0*/  LOP3.LUT R7, R7, 0xff, RZ, 0xc0, !PT ;  /* 0x000000ff07077812 */ /* 0x020fe200078ec0ff */
[----:B------:R-:W-:Y:S01]  /*34e0*/  BSSY B1, `(.L_x_45) ;  /* 0x000000b000017945 */ /* 0x000fe20003800000 */
[----:B------:R-:W-:Y:S02]  /*34f0*/  ISETP.LT.OR P3, PT, R29, 0x2, !P1 ;  /* 0x000000021d00780c */ /* 0x000fe40004f61670 */
[----:B------:R-:W-:-:S05]  /*3500*/  F2FP.F16.E5M2.UNPACK_B R7, R7 ;  /* 0x00000007ff07723e */ /* 0x000fca00020004ff */
[----:B------:R-:W-:Y:S01]  /*3510*/  HADD2.F32 R30, -RZ, R7.H0_H0 ;  /* 0x20000007ff1e7230 */ /* 0x000fe20000004100 */
[----:B------:R-:W-:-:S04]  /*3520*/  PRMT R7, RZ, 0x7610, R7 ;  /* 0x00007610ff077816 */ /* 0x000fc80000000007 */
[----:B------:R-:W-:-:S04]  /*3530*/  FMUL R30, R30, R9 ;  /* 0x000000091e1e7220 */ /* 0x000fc80000400000 */
[----:B------:R-:W-:-:S05]  /*3540*/  FFMA R30, R141, R8, R30 ;  /* 0x000000088d1e7223 */ /* 0x000fca000000001e */
[----:B------:R-:W-:-:S05]  /*3550*/  F2FP.SATFINITE.E5M2.F32.PACK_AB_MERGE_C R31, RZ, R30, RZ ;  /* 0x0000001eff1f723e */ /* 0x000fca00048060ff */
[----:B------:R4:W-:Y:S01]  /*3560*/  @!P5 STG.E.U8 desc[UR18][R10.64], R31 ;  /* 0x0000001f0a00d986 */ /* 0x0009e2000c101112 */
[----:B------:R-:W-:Y:S05]  /*3570*/  @P3 BRA `(.L_x_46) ;  /* 0x0000000000043947 */ /* 0x000fea0003800000 */
[----:B------:R0:W5:Y:S02]  /*3580*/  LDG.E.U8 R7, desc[UR18][R26.64+0x1] ;  /* 0x000001121a077981 */ /* 0x000164000c1e1100 */
.L_x_46:
[----:B------:R-:W-:Y:S05]  /*3590*/  BSYNC B1 ;  /* 0x0000000000017941 */ /* 0x000fea0003800000 */
.L_x_45:
[----:B-----5:R-:W-:Y:S01]  /*35a0*/  LOP3.LUT R7, R7, 0xff, RZ, 0xc0, !PT ;  /* 0x000000ff07077812 */ /* 0x020fe200078ec0ff */
[----:B------:R-:W-:Y:S01]  /*35b0*/  BSSY B1, `(.L_x_47) ;  /* 0x000000b000017945 */ /* 0x000fe20003800000 */
[----:B------:R-:W-:Y:S02]  /*35c0*/  ISETP.LT.OR P4, PT, R29, 0x9, !P0 ;  /* 0x000000091d00780c */ /* 0x000fe40004781670 */
[----:B------:R-:W-:-:S05]  /*35d0*/  F2FP.F16.E5M2.UNPACK_B R7, R7 ;  /* 0x00000007ff07723e */ /* 0x000fca00020004ff */
[----:B------:R-:W-:-:S05]  /*35e0*/  HADD2.F32 R30, -RZ, R7.H0_H0 ;  /* 0x20000007ff1e7230 */ /* 0x000fca0000004100 */
[----:B------:R-:W-:-:S04]  /*35f0*/  FMUL R7, R30, R9 ;  /* 0x000000091e077220 */ /* 0x000fc80000400000 */
[----:B------:R-:W-:-:S05]  /*3600*/  FFMA R7, R136, R8, R7 ;  /* 0x0000000888077223 */ /* 0x000fca0000000007 */
[----:B----4-:R-:W-:Y:S02]  /*3610*/  F2FP.SATFINITE.E5M2.F32.PACK_AB_MERGE_C R31, RZ, R7, RZ ;  /* 0x00000007ff1f723e */ /* 0x010fe400048060ff */
[----:B------:R-:W-:-:S03]  /*3620*/  PRMT R7, RZ, 0x7610, R7 ;  /* 0x00007610ff077816 */ /* 0x000fc60000000007 */
[----:B------:R4:W-:Y:S01]  /*3630*/  @!P3 STG.E.U8 desc[UR18][R10.64+0x1], R31 ;  /* 0x0000011f0a00b986 */ /* 0x0009e2000c101112 */
[----:B------:R-:W-:Y:S05]  /*3640*/  @P4 BRA `(.L_x_48) ;  /* 0x0000000000044947 */ /* 0x000fea0003800000 */
[----:B------:R0:W5:Y:S02]  /*3650*/  LDG.E.U8 R7, desc[UR18][R24.64+0x8] ;  /* 0x0000081218077981 */ /* 0x000164000c1e1100 */
.L_x_48:
[----:B------:R-:W-:Y:S05]  /*3660*/  BSYNC B1 ;  /* 0x0000000000017941 */ /* 0x000fea0003800000 */
.L_x_47:
        /* <DEDUP_REMOVED lines=8> */
[----:B----4-:R-:W-:-:S05]  /*36f0*/  F2FP.SATFINITE.E5M2.F32.PACK_AB_MERGE_C R31, RZ, R30, RZ ;  /* 0x0000001eff1f723e */ /* 0x010fca00048060ff */
[----:B------:R4:W-:Y:S01]  /*3700*/  @!P4 STG.E.U8 desc[UR18][R12.64+0x8], R31 ;  /* 0x0000081f0c00c986 */ /* 0x0009e2000c101112 */
[----:B------:R-:W-:Y:S05]  /*3710*/  @P3 BRA `(.L_x_50) ;  /* 0x0000000000043947 */ /* 0x000fea0003800000 */
[----:B------:R0:W5:Y:S02]  /*3720*/  LDG.E.U8 R7, desc[UR18][R24.64+0x9] ;  /* 0x0000091218077981 */ /* 0x000164000c1e1100 */
.L_x_50:
[----:B------:R-:W-:Y:S05]  /*3730*/  BSYNC B1 ;  /* 0x0000000000017941 */ /* 0x000fea0003800000 */
.L_x_49:
        /* <DEDUP_REMOVED lines=12> */
.L_x_52:
[----:B------:R-:W-:Y:S05]  /*3800*/  BSYNC B1 ;  /* 0x0000000000017941 */ /* 0x000fea0003800000 */
.L_x_51:
        /* <DEDUP_REMOVED lines=12> */
.L_x_54:
[----:B------:R-:W-:Y:S05]  /*38d0*/  BSYNC B1 ;  /* 0x0000000000017941 */ /* 0x000fea0003800000 */
.L_x_53:
        /* <DEDUP_REMOVED lines=12> */
.L_x_56:
[----:B------:R-:W-:Y:S05]  /*39a0*/  BSYNC B1 ;  /* 0x0000000000017941 */ /* 0x000fea0003800000 */
.L_x_55:
        /* <DEDUP_REMOVED lines=12> */
.L_x_58:
[----:B------:R-:W-:Y:S05]  /*3a70*/  BSYNC B1 ;  /* 0x0000000000017941 */ /* 0x000fea0003800000 */
.L_x_57:
        /* <DEDUP_REMOVED lines=12> */
.L_x_60:
[----:B------:R-:W-:Y:S05]  /*3b40*/  BSYNC B1 ;  /* 0x0000000000017941 */ /* 0x000fea0003800000 */
.L_x_59:
        /* <DEDUP_REMOVED lines=12> */
.L_x_62:
[----:B------:R-:W-:Y:S05]  /*3c10*/  BSYNC B1 ;  /* 0x0000000000017941 */ /* 0x000fea0003800000 */
.L_x_61:
        /* <DEDUP_REMOVED lines=12> */
.L_x_64:
[----:B------:R-:W-:Y:S05]  /*3ce0*/  BSYNC B1 ;  /* 0x0000000000017941 */ /* 0x000fea0003800000 */
.L_x_63:
        /* <DEDUP_REMOVED lines=12> */
.L_x_66:
[----:B------:R-:W-:Y:S05]  /*3db0*/  BSYNC B1 ;  /* 0x0000000000017941 */ /* 0x000fea0003800000 */
.L_x_65:
        /* <DEDUP_REMOVED lines=12> */
.L_x_68:
[----:B------:R-:W-:Y:S05]  /*3e80*/  BSYNC B1 ;  /* 0x0000000000017941 */ /* 0x000fea0003800000 */
.L_x_67:
        /* <DEDUP_REMOVED lines=12> */
.L_x_70:
[----:B------:R-:W-:Y:S05]  /*3f50*/  BSYNC B1 ;  /* 0x0000000000017941 */ /* 0x000fea0003800000 */
.L_x_69:
        /* <DEDUP_REMOVED lines=12> */
.L_x_72:
[----:B------:R-:W-:Y:S05]  /*4020*/  BSYNC B1 ;  /* 0x0000000000017941 */ /* 0x000fea0003800000 */
.L_x_71:
        /* <DEDUP_REMOVED lines=12> */
.L_x_74:
[----:B------:R-:W-:Y:S05]  /*40f0*/  BSYNC B1 ;  /* 0x0000000000017941 */ /* 0x000fea0003800000 */
.L_x_73:
        /* <DEDUP_REMOVED lines=12> */
.L_x_76:
[----:B------:R-:W-:Y:S05]  /*41c0*/  BSYNC B1 ;  /* 0x0000000000017941 */ /* 0x000fea0003800000 */
.L_x_75:
        /* <DEDUP_REMOVED lines=12> */
.L_x_78:
[----:B------:R-:W-:Y:S05]  /*4290*/  BSYNC B1 ;  /* 0x0000000000017941 */ /* 0x000fea0003800000 */
.L_x_77:
        /* <DEDUP_REMOVED lines=12> */
.L_x_80:
[----:B------:R-:W-:Y:S05]  /*4360*/  BSYNC B1 ;  /* 0x0000000000017941 */ /* 0x000fea0003800000 */
.L_x_79:
        /* <DEDUP_REMOVED lines=12> */
.L_x_82:
[----:B------:R-:W-:Y:S05]  /*4430*/  BSYNC B1 ;  /* 0x0000000000017941 */ /* 0x000fea0003800000 */
.L_x_81:
        /* <DEDUP_REMOVED lines=12> */
.L_x_84:
[----:B------:R-:W-:Y:S05]  /*4500*/  BSYNC B1 ;  /* 0x0000000000017941 */ /* 0x000fea0003800000 */
.L_x_83:
        /* <DEDUP_REMOVED lines=12> */
.L_x_86:
[----:B------:R-:W-:Y:S05]  /*45d0*/  BSYNC B1 ;  /* 0x0000000000017941 */ /* 0x000fea0003800000 */
.L_x_85:
        /* <DEDUP_REMOVED lines=12> */
.L_x_88:
[----:B------:R-:W-:Y:S05]  /*46a0*/  BSYNC B1 ;  /* 0x0000000000017941 */ /* 0x000fea0003800000 */
.L_x_87:
        /* <DEDUP_REMOVED lines=12> */
.L_x_90:
[----:B------:R-:W-:Y:S05]  /*4770*/  BSYNC B1 ;  /* 0x0000000000017941 */ /* 0x000fea0003800000 */
.L_x_89:
        /* <DEDUP_REMOVED lines=12> */
.L_x_92:
[----:B------:R-:W-:Y:S05]  /*4840*/  BSYNC B1 ;  /* 0x0000000000017941 */ /* 0x000fea0003800000 */
.L_x_91:
        /* <DEDUP_REMOVED lines=12> */
.L_x_94:
[----:B------:R-:W-:Y:S05]  /*4910*/  BSYNC B1 ;  /* 0x0000000000017941 */ /* 0x000fea0003800000 */
.L_x_93:
        /* <DEDUP_REMOVED lines=12> */
.L_x_96:
[----:B------:R-:W-:Y:S05]  /*49e0*/  BSYNC B1 ;  /* 0x0000000000017941 */ /* 0x000fea0003800000 */
.L_x_95:
        /* <DEDUP_REMOVED lines=12> */
.L_x_98:
[----:B------:R-:W-:Y:S05]  /*4ab0*/  BSYNC B1 ;  /* 0x0000000000017941 */ /* 0x000fea0003800000 */
.L_x_97:
        /* <DEDUP_REMOVED lines=12> */
.L_x_100:
[----:B------:R-:W-:Y:S05]  /*4b80*/  BSYNC B1 ;  /* 0x0000000000017941 */ /* 0x000fea0003800000 */
.L_x_99:
        /* <DEDUP_REMOVED lines=12> */
.L_x_102:
[----:B------:R-:W-:Y:S05]  /*4c50*/  BSYNC B1 ;  /* 0x0000000000017941 */ /* 0x000fea0003800000 */
.L_x_101:
        /* <DEDUP_REMOVED lines=12> */
.L_x_104:
[----:B------:R-:W-:Y:S05]  /*4d20*/  BSYNC B1 ;  /* 0x0000000000017941 */ /* 0x000fea0003800000 */
.L_x_103:
        /* <DEDUP_REMOVED lines=12> */
.L_x_106:
[----:B------:R-:W-:Y:S05]  /*4df0*/  BSYNC B1 ;  /* 0x0000000000017941 */ /* 0x000fea0003800000 */
.L_x_105:
        /* <DEDUP_REMOVED lines=12> */
.L_x_108:
[----:B------:R-:W-:Y:S05]  /*4ec0*/  BSYNC B1 ;  /* 0x0000000000017941 */ /* 0x000fea0003800000 */
.L_x_107:
        /* <DEDUP_REMOVED lines=12> */
.L_x_110:
[----:B------:R-:W-:Y:S05]  /*4f90*/  BSYNC B1 ;  /* 0x0000000000017941 */ /* 0x000fea0003800000 */
.L_x_109:
        /* <DEDUP_REMOVED lines=12> */
.L_x_112:
[----:B------:R-:W-:Y:S05]  /*5060*/  BSYNC B1 ;  /* 0x0000000000017941 */ /* 0x000fea0003800000 */
.L_x_111:
        /* <DEDUP_REMOVED lines=12> */
.L_x_114:
[----:B------:R-:W-:Y:S05]  /*5130*/  BSYNC B1 ;  /* 0x0000000000017941 */ /* 0x000fea0003800000 */
.L_x_113:
        /* <DEDUP_REMOVED lines=12> */
.L_x_116:
[----:B------:R-:W-:Y:S05]  /*5200*/  BSYNC B1 ;  /* 0x0000000000017941 */ /* 0x000fea0003800000 */
.L_x_115:
        /* <DEDUP_REMOVED lines=12> */
.L_x_118:
[----:B------:R-:W-:Y:S05]  /*52d0*/  BSYNC B1 ;  /* 0x0000000000017941 */ /* 0x000fea0003800000 */
.L_x_117:
        /* <DEDUP_REMOVED lines=12> */
.L_x_120:
[----:B------:R-:W-:Y:S05]  /*53a0*/  BSYNC B1 ;  /* 0x0000000000017941 */ /* 0x000fea0003800000 */
.L_x_119:
        /* <DEDUP_REMOVED lines=12> */
.L_x_122:
[----:B------:R-:W-:Y:S05]  /*5470*/  BSYNC B1 ;  /* 0x0000000000017941 */ /* 0x000fea0003800000 */
.L_x_121:
        /* <DEDUP_REMOVED lines=12> */
.L_x_124:
[----:B------:R-:W-:Y:S05]  /*5540*/  BSYNC B1 ;  /* 0x0000000000017941 */ /* 0x000fea0003800000 */
.L_x_123:
        /* <DEDUP_REMOVED lines=12> */
.L_x_126:
[----:B------:R-:W-:Y:S05]  /*5610*/  BSYNC B1 ;  /* 0x0000000000017941 */ /* 0x000fea0003800000 */
.L_x_125:
        /* <DEDUP_REMOVED lines=12> */
.L_x_128:
[----:B------:R-:W-:Y:S05]  /*56e0*/  BSYNC B1 ;  /* 0x0000000000017941 */ /* 0x000fea0003800000 */
.L_x_127:
        /* <DEDUP_REMOVED lines=12> */
.L_x_130:
[----:B------:R-:W-:Y:S05]  /*57b0*/  BSYNC B1 ;  /* 0x0000000000017941 */ /* 0x000fea0003800000 */
.L_x_129:
        /* <DEDUP_REMOVED lines=12> */
.L_x_132:
[----:B------:R-:W-:Y:S05]  /*5880*/  BSYNC B1 ;  /* 0x0000000000017941 */ /* 0x000fea0003800000 */
.L_x_131:
        /* <DEDUP_REMOVED lines=12> */
.L_x_134:
[----:B------:R-:W-:Y:S05]  /*5950*/  BSYNC B1 ;  /* 0x0000000000017941 */ /* 0x000fea0003800000 */
.L_x_133:
        /* <DEDUP_REMOVED lines=12> */
.L_x_136:
[----:B------:R-:W-:Y:S05]  /*5a20*/  BSYNC B1 ;  /* 0x0000000000017941 */ /* 0x000fea0003800000 */
.L_x_135:
        /* <DEDUP_REMOVED lines=12> */
.L_x_138:
[----:B------:R-:W-:Y:S05]  /*5af0*/  BSYNC B1 ;  /* 0x0000000000017941 */ /* 0x000fea0003800000 */
.L_x_137:
        /* <DEDUP_REMOVED lines=12> */
.L_x_140:
[----:B------:R-:W-:Y:S05]  /*5bc0*/  BSYNC B1 ;  /* 0x0000000000017941 */ /* 0x000fea0003800000 */
.L_x_139:
        /* <DEDUP_REMOVED lines=12> */
.L_x_142:
[----:B------:R-:W-:Y:S05]  /*5c90*/  BSYNC B1 ;  /* 0x0000000000017941 */ /* 0x000fea0003800000 */
.L_x_141:
        /* <DEDUP_REMOVED lines=12> */
.L_x_144:
[----:B------:R-:W-:Y:S05]  /*5d60*/  BSYNC B1 ;  /* 0x0000000000017941 */ /* 0x000fea0003800000 */
.L_x_143:
        /* <DEDUP_REMOVED lines=12> */
.L_x_146:
[----:B------:R-:W-:Y:S05]  /*5e30*/  BSYNC B1 ;  /* 0x0000000000017941 */ /* 0x000fea0003800000 */
.L_x_145:
        /* <DEDUP_REMOVED lines=12> */
.L_x_148:
[----:B------:R-:W-:Y:S05]  /*5f00*/  BSYNC B1 ;  /* 0x0000000000017941 */ /* 0x000fea0003800000 */
.L_x_147:
        /* <DEDUP_REMOVED lines=12> */
.L_x_150:
[----:B------:R-:W-:Y:S05]  /*5fd0*/  BSYNC B1 ;  /* 0x0000000000017941 */ /* 0x000fea0003800000 */
.L_x_149:
        /* <DEDUP_REMOVED lines=12> */
.L_x_152:
[----:B------:R-:W-:Y:S05]  /*60a0*/  BSYNC B1 ;  /* 0x0000000000017941 */ /* 0x000fea0003800000 */
.L_x_151:
        /* <DEDUP_REMOVED lines=12> */
.L_x_154:
[----:B------:R-:W-:Y:S05]  /*6170*/  BSYNC B1 ;  /* 0x0000000000017941 */ /* 0x000fea0003800000 */
.L_x_153:
        /* <DEDUP_REMOVED lines=12> */
.L_x_156:
[----:B------:R-:W-:Y:S05]  /*6240*/  BSYNC B1 ;  /* 0x0000000000017941 */ /* 0x000fea0003800000 */
.L_x_155:
        /* <DEDUP_REMOVED lines=8> */
[----:B0-----:R-:W-:-:S05]  /*62d0*/  F2FP.SATFINITE.E5M2.F32.PACK_AB_MERGE_C R19, RZ, R20, RZ ;  /* 0x00000014ff13723e */ /* 0x001fca00048060ff */
[----:B------:R0:W-:Y:S01]  /*62e0*/  @!P4 STG.E.U8 desc[UR18][R10.64+0x70], R19 ;  /* 0x000070130a00c986 */ /* 0x0001e2000c101112 */
[----:B------:R-:W-:Y:S05]  /*62f0*/  @P3 BRA `(.L_x_158) ;  /* 0x0000000000043947 */ /* 0x000fea0003800000 */
[----:B------:R0:W5:Y:S02]  /*6300*/  LDG.E.U8 R7, desc[UR18][R26.64+0x71] ;  /* 0x000071121a077981 */ /* 0x000164000c1e1100 */
.L_x_158:
[----:B------:R-:W-:Y:S05]  /*6310*/  BSYNC B1 ;  /* 0x0000000000017941 */ /* 0x000fea0003800000 */
.L_x_157:
[----:B-----5:R-:W-:Y:S01]  /*6320*/  LOP3.LUT R7, R7, 0xff, RZ, 0xc0, !PT ;  /* 0x000000ff07077812 */ /* 0x020fe200078ec0ff */
[----:B------:R-:W-:Y:S01]  /*6330*/  BSSY B1, `(.L_x_159) ;  /* 0x000000b000017945 */ /* 0x000fe20003800000 */
[----:B------:R-:W-:Y:S02]  /*6340*/  ISETP.LT.OR P4, PT, R29, 0x79, !P0 ;  /* 0x000000791d00780c */ /* 0x000fe40004781670 */
[----:B------:R-:W-:-:S05]  /*6350*/  F2FP.F16.E5M2.UNPACK_B R7, R7 ;  /* 0x00000007ff07723e */ /* 0x000fca00020004ff */
[----:B------:R-:W-:-:S05]  /*6360*/  HADD2.F32 R20, -RZ, R7.H0_H0 ;  /* 0x20000007ff147230 */ /* 0x000fca0000004100 */
[----:B------:R-:W-:-:S04]  /*6370*/  FMUL R7, R20, R9 ;  /* 0x0000000914077220 */ /* 0x000fc80000400000 */
[----:B------:R-:W-:-:S05]  /*6380*/  FFMA R7, R18, R8, R7 ;  /* 0x0000000812077223 */ /* 0x000fca0000000007 */
[----:B0-----:R-:W-:Y:S02]  /*6390*/  F2FP.SATFINITE.E5M2.F32.PACK_AB_MERGE_C R19, RZ, R7, RZ ;  /* 0x00000007ff13723e */ /* 0x001fe400048060ff */
[----:B------:R-:W-:-:S03]  /*63a0*/  PRMT R7, RZ, 0x7610, R7 ;  /* 0x00007610ff077816 */ /* 0x000fc60000000007 */
[----:B------:R0:W-:Y:S01]  /*63b0*/  @!P3 STG.E.U8 desc[UR18][R10.64+0x71], R19 ;  /* 0x000071130a00b986 */ /* 0x0001e2000c101112 */
[----:B------:R-:W-:Y:S05]  /*63c0*/  @P4 BRA `(.L_x_160) ;  /* 0x0000000000044947 */ /* 0x000fea0003800000 */
[----:B------:R0:W5:Y:S02]  /*63d0*/  LDG.E.U8 R7, desc[UR18][R24.64+0x78] ;  /* 0x0000781218077981 */ /* 0x000164000c1e1100 */
.L_x_160:
[----:B------:R-:W-:Y:S05]  /*63e0*/  BSYNC B1 ;  /* 0x0000000000017941 */ /* 0x000fea0003800000 */
.L_x_159:
        /* <DEDUP_REMOVED lines=12> */
.L_x_162:
[----:B------:R-:W-:Y:S05]  /*64b0*/  BSYNC B1 ;  /* 0x0000000000017941 */ /* 0x000fea0003800000 */
.L_x_161:
        /* <DEDUP_REMOVED lines=12> */
.L_x_164:
[----:B------:R-:W-:Y:S05]  /*6580*/  BSYNC B1 ;  /* 0x0000000000017941 */ /* 0x000fea0003800000 */
.L_x_163:
[----:B-----5:R-:W-:Y:S01]  /*6590*/  LOP3.LUT R7, R7, 0xff, RZ, 0xc0, !PT ;  /* 0x000000ff07077812 */ /* 0x020fe200078ec0ff */
[----:B------:R-:W-:Y:S01]  /*65a0*/  BSSY B1, `(.L_x_165) ;  /* 0x000000b000017945 */ /* 0x000fe20003800000 */
[----:B------:R-:W-:Y:S02]  /*65b0*/  ISETP.LT.OR P1, PT, R29, 0x7a, !P1 ;  /* 0x0000007a1d00780c */ /* 0x000fe40004f21670 */
[----:B------:R-:W-:-:S05]  /*65c0*/  F2FP.F16.E5M2.UNPACK_B R7, R7 ;  /* 0x00000007ff07723e */ /* 0x000fca00020004ff */
[----:B01----:R-:W-:Y:S01]  /*65d0*/  HADD2.F32 R12, -RZ, R7.H0_H0 ;  /* 0x20000007ff0c7230 */ /* 0x003fe20000004100 */
[----:B------:R-:W-:-:S04]  /*65e0*/  PRMT R7, RZ, 0x7610, R7 ;  /* 0x00007610ff077816 */ /* 0x000fc80000000007 */
[----:B------:R-:W-:-:S04]  /*65f0*/  FMUL R12, R12, R9 ;  /* 0x000000090c0c7220 */ /* 0x000fc80000400000 */
[----:B------:R-:W-:-:S05]  /*6600*/  FFMA R12, R17, R8, R12 ;  /* 0x00000008110c7223 */ /* 0x000fca000000000c */
[----:B------:R-:W-:-:S05]  /*6610*/  F2FP.SATFINITE.E5M2.F32.PACK_AB_MERGE_C R13, RZ, R12, RZ ;  /* 0x0000000cff0d723e */ /* 0x000fca00048060ff */
[----:B------:R0:W-:Y:S01]  /*6620*/  @!P3 STG.E.U8 desc[UR18][R10.64+0x78], R13 ;  /* 0x0000780d0a00b986 */ /* 0x0001e2000c101112 */
[----:B------:R-:W-:Y:S05]  /*6630*/  @P1 BRA `(.L_x_166) ;  /* 0x0000000000041947 */ /* 0x000fea0003800000 */
[----:B------:R1:W5:Y:S02]  /*6640*/  LDG.E.U8 R7, desc[UR18][R26.64+0x79] ;  /* 0x000079121a077981 */ /* 0x000364000c1e1100 */
.L_x_166:
[----:B------:R-:W-:Y:S05]  /*6650*/  BSYNC B1 ;  /* 0x0000000000017941 */ /* 0x000fea0003800000 */
.L_x_165:
[----:B------:R-:W-:Y:S05]  /*6660*/  @P1 BRA `(.L_x_167) ;  /* 0x0000001000281947 */ /* 0x000fea0003800000 */
[----:B-----5:R-:W-:-:S04]  /*6670*/  LOP3.LUT R7, R7, 0xff, RZ, 0xc0, !PT ;  /* 0x000000ff07077812 */ /* 0x020fc800078ec0ff */
[----:B------:R-:W-:-:S05]  /*6680*/  F2FP.F16.E5M2.UNPACK_B R7, R7 ;  /* 0x00000007ff07723e */ /* 0x000fca00020004ff */
[----:B------:R-:W-:-:S05]  /*6690*/  HADD2.F32 R12, -RZ, R7.H0_H0 ;  /* 0x20000007ff0c7230 */ /* 0x000fca0000004100 */
[----:B------:R-:W-:-:S04]  /*66a0*/  FMUL R7, R12, R9 ;  /* 0x000000090c077220 */ /* 0x000fc80000400000 */
[----:B------:R-:W-:-:S05]  /*66b0*/  FFMA R7, R16, R8, R7 ;  /* 0x0000000810077223 */ /* 0x000fca0000000007 */
[----:B------:R-:W-:-:S05]  /*66c0*/  F2FP.SATFINITE.E5M2.F32.PACK_AB_MERGE_C R7, RZ, R7, RZ ;  /* 0x00000007ff07723e */ /* 0x000fca00048060ff */
[----:B------:R0:W-:Y:S01]  /*66d0*/  STG.E.U8 desc[UR18][R10.64+0x79], R7 ;  /* 0x000079070a007986 */ /* 0x0001e2000c101112 */
[----:B------:R-:W-:Y:S05]  /*66e0*/  BRA `(.L_x_167) ;  /* 0x0000001000087947 */ /* 0x000fea0003800000 */
.L_x_38:
[----:B------:R-:W-:Y:S01]  /*66f0*/  ISETP.GE.AND P1, PT, R36, 0x1, PT ;  /* 0x000000012400780c */ /* 0x000fe20003f26270 */
[-C--:B--2---:R-:W-:Y:S01]  /*6700*/  FMUL R143, R143, R8.reuse ;  /* 0x000000088f8f7220 */ /* 0x084fe20000400000 */
[-C--:B------:R-:W-:Y:S01]  /*6710*/  FMUL R138, R138, R8.reuse ;  /* 0x000000088a8a7220 */ /* 0x080fe20000400000 */
[----:B------:R-:W-:Y:S01]  /*6720*/  ISETP.GE.AND P0, PT, R36, 0x9, PT ;  /* 0x000000092400780c */ /* 0x000fe20003f06270 */
[-C--:B------:R-:W-:Y:S01]  /*6730*/  FMUL R141, R141, R8.reuse ;  /* 0x000000088d8d7220 */ /* 0x080fe20000400000 */
[C---:B------:R-:W-:Y:S01]  /*6740*/  ISETP.LT.OR P4, PT, R29.reuse, 0x1, !P1 ;  /* 0x000000011d00780c */ /* 0x040fe20004f81670 */
[-C--:B------:R-:W-:Y:S01]  /*6750*/  FMUL R136, R136, R8.reuse ;  /* 0x0000000888887220 */ /* 0x080fe20000400000 */
[----:B------:R-:W-:Y:S01]  /*6760*/  ISETP.LT.OR P5, PT, R29, 0x2, !P1 ;  /* 0x000000021d00780c */ /* 0x000fe20004fa1670 */
[-C--:B------:R-:W-:Y:S01]  /*6770*/  FMUL R139, R139, R8.reuse ;  /* 0x000000088b8b7220 */ /* 0x080fe20000400000 */
[----:B------:R-:W-:Y:S01]  /*6780*/  F2FP.SATFINITE.E5M2.F32.PACK_AB_MERGE_C R143, RZ, R143, RZ ;  /* 0x0000008fff8f723e */ /* 0x000fe200048060ff */
[----:B------:R-:W-:Y:S01]  /*6790*/  FMUL R134, R134, R8 ;  /* 0x0000000886867220 */ /* 0x000fe20000400000 */
[----:B------:R-:W-:Y:S01]  /*67a0*/  F2FP.SATFINITE.E5M2.F32.PACK_AB_MERGE_C R7, RZ, R138, RZ ;  /* 0x0000008aff07723e */ /* 0x000fe200048060ff */
[-C--:B------:R-:W-:Y:S01]  /*67b0*/  FMUL R137, R137, R8.reuse ;  /* 0x0000000889897220 */ /* 0x080fe20000400000 */
[C---:B------:R-:W-:Y:S01]  /*67c0*/  ISETP.LT.OR P3, PT, R29.reuse, 0x1, !P0 ;  /* 0x000000011d00780c */ /* 0x040fe20004761670 */
[-C--:B------:R-:W-:Y:S01]  /*67d0*/  FMUL R132, R132, R8.reuse ;  /* 0x0000000884847220 */ /* 0x080fe20000400000 */
[----:B------:R-:W-:Y:S01]  /*67e0*/  ISETP.LT.OR P6, PT, R29, 0xa, !P1 ;  /* 0x0000000a1d00780c */ /* 0x000fe20004fc1670 */
[-C--:B------:R-:W-:Y:S01]  /*67f0*/  FMUL R135, R135, R8.reuse ;  /* 0x0000000887877220 */ /* 0x080fe20000400000 */
[----:B------:R-:W-:Y:S01]  /*6800*/  F2FP.SATFINITE.E5M2.F32.PACK_AB_MERGE_C R141, RZ, R141, RZ ;  /* 0x0000008dff8d723e */ /* 0x000fe200048060ff */
[----:B------:R-:W-:Y:S01]  /*6810*/  @!P4 STG.E.U8 desc[UR18][R12.64], R143 ;  /* 0x0000008f0c00c986 */ /* 0x000fe2000c101112 */
[C---:B------:R-:W-:Y:S01]  /*6820*/  ISETP.LT.OR P4, PT, R29.reuse, 0x2, !P0 ;  /* 0x000000021d00780c */ /* 0x040fe20004781670 */
[----:B------:R-:W-:Y:S01]  /*6830*/  FMUL R130, R130, R8 ;  /* 0x0000000882827220 */ /* 0x000fe20000400000 */
[----:B------:R-:W-:Y:S01]  /*6840*/  F2FP.SATFINITE.E5M2.F32.PACK_AB_MERGE_C R25, RZ, R136, RZ ;  /* 0x00000088ff19723e */ /* 0x000fe200048060ff */
[----:B------:R0:W-:Y:S01]  /*6850*/  @!P5 STG.E.U8 desc[UR18][R12.64+0x1], R7 ;  /* 0x000001070c00d986 */ /* 0x0001e2000c101112 */
[----:B------:R-:W-:Y:S01]  /*6860*/  ISETP.LT.OR P5, PT, R29, 0x9, !P1 ;  /* 0x000000091d00780c */ /* 0x000fe20004fa1670 */
[-C--:B------:R-:W-:Y:S01]  /*6870*/  FMUL R133, R133, R8.reuse ;  /* 0x0000000885857220 */ /* 0x080fe20000400000 */
[----:B------:R-:W-:Y:S01]  /*6880*/  F2FP.SATFINITE.E5M2.F32.PACK_AB_MERGE_C R139, RZ, R139, RZ ;  /* 0x0000008bff8b723e */ /* 0x000fe200048060ff */
[----:B------:R-:W-:Y:S01]  /*6890*/  @!P3 STG.E.U8 desc[UR18][R10.64], R141 ;  /* 0x0000008d0a00b986 */ /* 0x000fe2000c101112 */
[----:B------:R-:W-:Y:S01]  /*68a0*/  ISETP.LT.OR P3, PT, R29, 0x9, !P0 ;  /* 0x000000091d00780c */ /* 0x000fe20004761670 */
[-C--:B------:R-:W-:Y:S01]  /*68b0*/  FMUL R128, R128, R8.reuse ;  /* 0x0000000880807220 */ /* 0x080fe20000400000 */
[----:B------:R-:W-:Y:S01]  /*68c0*/  F2FP.SATFINITE.E5M2.F32.PACK_AB_MERGE_C R137, RZ, R137, RZ ;  /* 0x00000089ff89723e */ /* 0x000fe200048060ff */
[-C--:B------:R-:W-:Y:S01]  /*68d0*/  FMUL R131, R131, R8.reuse ;  /* 0x0000000883837220 */ /* 0x080fe20000400000 */
[----:B------:R-:W-:Y:S01]  /*68e0*/  F2FP.SATFINITE.E5M2.F32.PACK_AB_MERGE_C R135, RZ, R135, RZ ;  /* 0x00000087ff87723e */ /* 0x000fe200048060ff */
[----:B------:R1:W-:Y:S01]  /*68f0*/  @!P4 STG.E.U8 desc[UR18][R10.64+0x1], R25 ;  /* 0x000001190a00c986 */ /* 0x0003e2000c101112 */
[C---:B------:R-:W-:Y:S01]  /*6900*/  ISETP.LT.OR P4, PT, R29.reuse, 0xa, !P0 ;  /* 0x0000000a1d00780c */ /* 0x040fe20004781670 */
[----:B------:R-:W-:Y:S01]  /*6910*/  FMUL R126, R126, R8 ;  /* 0x000000087e7e7220 */ /* 0x000fe20000400000 */
[----:B0-----:R-:W-:Y:S01]  /*6920*/  F2FP.SATFINITE.E5M2.F32.PACK_AB_MERGE_C R7, RZ, R134, RZ ;  /* 0x00000086ff07723e */ /* 0x001fe200048060ff */
[----:B------:R-:W-:Y:S01]  /*6930*/  @!P5 STG.E.U8 desc[UR18][R12.64+0x8], R139 ;  /* 0x0000088b0c00d986 */ /* 0x000fe2000c101112 */
[----:B------:R-:W-:Y:S01]  /*6940*/  ISETP.LT.OR P5, PT, R29, 0x11, !P1 ;  /* 0x000000111d00780c */ /* 0x000fe20004fa1670 */
[-C--:B------:R-:W-:Y:S01]  /*6950*/  FMUL R129, R129, R8.reuse ;  /* 0x0000000881817220 */ /* 0x080fe20000400000 */
[----:B------:R-:W-:Y:S01]  /*6960*/  F2FP.SATFINITE.E5M2.F32.PACK_AB_MERGE_C R133, RZ, R133, RZ ;  /* 0x00000085ff85723e */ /* 0x000fe200048060ff */
[----:B------:R0:W-:Y:S01]  /*6970*/  @!P6 STG.E.U8 desc[UR18][R12.64+0x9], R7 ;  /* 0x000009070c00e986 */ /* 0x0001e2000c101112 */
[----:B------:R-:W-:Y:S01]  /*6980*/  ISETP.LT.OR P6, PT, R29, 0x12, !P1 ;  /* 0x000000121d00780c */ /* 0x000fe20004fc1670 */
[----:B------:R-:W-:Y:S01]  /*6990*/  FMUL R124, R124, R8 ;  /* 0x000000087c7c7220 */ /* 0x000fe20000400000 */
[----:B------:R-:W-:Y:S01]  /*69a0*/  F2FP.SATFINITE.E5M2.F32.PACK_AB_MERGE_C R131, RZ, R131, RZ ;  /* 0x00000083ff83723e */ /* 0x000fe200048060ff */
[----:B------:R-:W-:Y:S01]  /*69b0*/  @!P3 STG.E.U8 desc[UR18][R10.64+0x8], R137 ;  /* 0x000008890a00b986 */ /* 0x000fe2000c101112 */
[----:B-1----:R-:W-:Y:S01]  /*69c0*/  F2FP.SATFINITE.E5M2.F32.PACK_AB_MERGE_C R25, RZ, R132, RZ ;  /* 0x00000084ff19723e */ /* 0x002fe200048060ff */
[-C--:B------:R-:W-:Y:S01]  /*69d0*/  FMUL R127, R127, R8.reuse ;  /* 0x000000087f7f7220 */ /* 0x080fe20000400000 */
[C---:B------:R-:W-:Y:S01]  /*69e0*/  ISETP.LT.OR P3, PT, R29.reuse, 0x11, !P0 ;  /* 0x000000111d00780c */ /* 0x040fe20004761670 */
[-C--:B------:R-:W-:Y:S01]  /*69f0*/  FMUL R122, R122, R8.reuse ;  /* 0x000000087a7a7220 */ /* 0x080fe20000400000 */
[----:B------:R-:W-:Y:S01]  /*6a00*/  F2FP.SATFINITE.E5M2.F32.PACK_AB_MERGE_C R129, RZ, R129, RZ ;  /* 0x00000081ff81723e */ /* 0x000fe200048060ff */
[----:B------:R1:W-:Y:S01]  /*6a10*/  @!P4 STG.E.U8 desc[UR18][R10.64+0x9], R25 ;  /* 0x000009190a00c986 */ /* 0x0003e2000c101112 */
[----:B------:R-:W-:Y:S01]  /*6a20*/  ISETP.LT.OR P4, PT, R29, 0x12, !P0 ;  /* 0x000000121d00780c */ /* 0x000fe20004781670 */
[----:B------:R-:W-:Y:S01]  /*6a30*/  FMUL R125, R125, R8 ;  /* 0x000000087d7d7220 */ /* 0x000fe20000400000 */
[----:B0-----:R-:W-:Y:S01]  /*6a40*/  F2FP.SATFINITE.E5M2.F32.PACK_AB_MERGE_C R7, RZ, R130, RZ ;  /* 0x00000082ff07723e */ /* 0x001fe200048060ff */
[----:B------:R-:W-:Y:S01]  /*6a50*/  @!P5 STG.E.U8 desc[UR18][R12.64+0x10], R135 ;  /* 0x000010870c00d986 */ /* 0x000fe2000c101112 */
[C---:B------:R-:W-:Y:S01]  /*6a60*/  ISETP.LT.OR P5, PT, R29.reuse, 0x19, !P1 ;  /* 0x000000191d00780c */ /* 0x040fe20004fa1670 */
[-C--:B------:R-:W-:Y:S01]  /*6a70*/  FMUL R120, R120, R8.reuse ;  /* 0x0000000878787220 */ /* 0x080fe20000400000 */
[----:B------:R-:W-:Y:S01]  /*6a80*/  F2FP.SATFINITE.E5M2.F32.PACK_AB_MERGE_C R127, RZ, R127, RZ ;  /* 0x0000007fff7f723e */ /* 0x000fe200048060ff */
[----:B------:R0:W-:Y:S01]  /*6a90*/  @!P6 STG.E.U8 desc[UR18][R12.64+0x11], R7 ;  /* 0x000011070c00e986 */ /* 0x0001e2000c101112 */
[----:B------:R-:W-:Y:S01]  /*6aa0*/  ISETP.LT.OR P6, PT, R29, 0x1a, !P1 ;  /* 0x0000001a1d00780c */ /* 0x000fe20004fc1670 */
[-C--:B------:R-:W-:Y:S01]  /*6ab0*/  FMUL R123, R123, R8.reuse ;  /* 0x000000087b7b7220 */ /* 0x080fe20000400000 */
[----:B------:R-:W-:Y:S01]  /*6ac0*/  FMUL R118, R118, R8 ;  /* 0x0000000876767220 */ /* 0x000fe20000400000 */
[----:B-1----:R-:W-:Y:S01]  /*6ad0*/  F2FP.SATFINITE.E5M2.F32.PACK_AB_MERGE_C R25, RZ, R128, RZ ;  /* 0x00000080ff19723e */ /* 0x002fe200048060ff */
[----:B------:R-:W-:Y:S01]  /*6ae0*/  @!P3 STG.E.U8 desc[UR18][R10.64+0x10], R133 ;  /* 0x000010850a00b986 */ /* 0x000fe2000c101112 */
[----:B------:R-:W-:Y:S01]  /*6af0*/  ISETP.LT.OR P3, PT, R29, 0x19, !P0 ;  /* 0x000000191d00780c */ /* 0x000fe20004761670 */
        /* <DEDUP_REMOVED lines=35> */
[----:B------:R-:W-:Y:S01]  /*6d30*/  ISETP.LT.OR P3, PT, R29, 0x29, !P0 ;  /* 0x000000291d00780c */ /* 0x000fe20004761670 */
[-C--:B------:R-:W-:Y:S01]  /*6d40*/  FMUL R111, R111, R8.reuse ;  /* 0x000000086f6f7220 */ /* 0x080fe20000400000 */
[-C--:B------:R-:W-:Y:S01]  /*6d50*/  FMUL R106, R106, R8.reuse ;  /* 0x000000086a6a7220 */ /* 0x080fe20000400000 */
        /* <DEDUP_REMOVED lines=104> */
[----:B------:R-:W-:-:S02]  /*73e0*/  ISETP.LT.OR P3, PT, R29, 0x59, !P0 ;  /* 0x000000591d00780c */ /* 0x000fc40004761670 */
[----:B------:R-:W-:Y:S01]  /*73f0*/  F2FP.SATFINITE.E5M2.F32.PACK_AB_MERGE_C R21, RZ, R21, RZ ;  /* 0x00000015ff15723e */ /* 0x000fe200048060ff */
[----:B------:R1:W-:Y:S01]  /*7400*/  @!P4 STG.E.U8 desc[UR18][R10.64+0x51], R25 ;  /* 0x000051190a00c986 */ /* 0x0003e2000c101112 */
[C---:B------:R-:W-:Y:S02]  /*7410*/  ISETP.LT.OR P4, PT, R29.reuse, 0x5a, !P0 ;  /* 0x0000005a1d00780c */ /* 0x040fe40004781670 */
[----:B0-----:R-:W-:Y:S01]  /*7420*/  F2FP.SATFINITE.E5M2.F32.PACK_AB_MERGE_C R7, RZ, R94, RZ ;  /* 0x0000005eff07723e */ /* 0x001fe200048060ff */
[----:B------:R-:W-:Y:S01]  /*7430*/  @!P5 STG.E.U8 desc[UR18][R12.64+0x58], R99 ;  /* 0x000058630c00d986 */ /* 0x000fe2000c101112 */
[C---:B------:R-:W-:Y:S02]  /*7440*/  ISETP.LT.OR P5, PT, R29.reuse, 0x61, !P1 ;  /* 0x000000611d00780c */ /* 0x040fe40004fa1670 */
[----:B------:R-:W-:Y:S01]  /*7450*/  F2FP.SATFINITE.E5M2.F32.PACK_AB_MERGE_C R15, RZ, R15, RZ ;  /* 0x0000000fff0f723e */ /* 0x000fe200048060ff */
[----:B------:R0:W-:Y:S01]  /*7460*/  @!P6 STG.E.U8 desc[UR18][R12.64+0x59], R7 ;  /* 0x000059070c00e986 */ /* 0x0001e2000c101112 */
[----:B------:R-:W-:-:S02]  /*7470*/  ISETP.LT.OR P6, PT, R29, 0x62, !P1 ;  /* 0x000000621d00780c */ /* 0x000fc40004fc1670 */
[----:B------:R-:W-:Y:S01]  /*7480*/  F2FP.SATFINITE.E5M2.F32.PACK_AB_MERGE_C R17, RZ, R17, RZ ;  /* 0x00000011ff11723e */ /* 0x000fe200048060ff */
[----:B------:R-:W-:Y:S01]  /*7490*/  @!P3 STG.E.U8 desc[UR18][R10.64+0x58], R97 ;  /* 0x000058610a00b986 */ /* 0x000fe2000c101112 */
[----:B-1----:R-:W-:Y:S02]  /*74a0*/  F2FP.SATFINITE.E5M2.F32.PACK_AB_MERGE_C R25, RZ, R92, RZ ;  /* 0x0000005cff19723e */ /* 0x002fe400048060ff */
[----:B------:R-:W-:-:S03]  /*74b0*/  ISETP.LT.OR P3, PT, R29, 0x61, !P0 ;  /* 0x000000611d00780c */ /* 0x000fc60004761670 */
[----:B------:R1:W-:Y:S01]  /*74c0*/  @!P4 STG.E.U8 desc[UR18][R10.64+0x59], R25 ;  /* 0x000059190a00c986 */ /* 0x0003e2000c101112 */
[C---:B------:R-:W-:Y:S02]  /*74d0*/  ISETP.LT.OR P4, PT, R29.reuse, 0x62, !P0 ;  /* 0x000000621d00780c */ /* 0x040fe40004781670 */
[----:B0-----:R-:W-:Y:S01]  /*74e0*/  F2FP.SATFINITE.E5M2.F32.PACK_AB_MERGE_C R7, RZ, R90, RZ ;  /* 0x0000005aff07723e */ /* 0x001fe200048060ff */
[----:B------:R-:W-:Y:S01]  /*74f0*/  @!P5 STG.E.U8 desc[UR18][R12.64+0x60], R93 ;  /* 0x0000605d0c00d986 */ /* 0x000fe2000c101112 */
[----:B------:R-:W-:-:S03]  /*7500*/  ISETP.LT.OR P5, PT, R29, 0x69, !P1 ;  /* 0x000000691d00780c */ /* 0x000fc60004fa1670 */
[----:B------:R0:W-:Y:S01]  /*7510*/  @!P6 STG.E.U8 desc[UR18][R12.64+0x61], R7 ;  /* 0x000061070c00e986 */ /* 0x0001e2000c101112 */
[C---:B------:R-:W-:Y:S02]  /*7520*/  ISETP.LT.OR P6, PT, R29.reuse, 0x6a, !P1 ;  /* 0x0000006a1d00780c */ /* 0x040fe40004fc1670 */
[----:B-1----:R-:W-:Y:S01]  /*7530*/  F2FP.SATFINITE.E5M2.F32.PACK_AB_MERGE_C R25, RZ, R88, RZ ;  /* 0x00000058ff19723e */ /* 0x002fe200048060ff */
[----:B------:R-:W-:Y:S01]  /*7540*/  @!P3 STG.E.U8 desc[UR18][R10.64+0x60], R95 ;  /* 0x0000605f0a00b986 */ /* 0x000fe2000c101112 */
        /* <DEDUP_REMOVED lines=11> */
[----:B------:R-:W-:Y:S01]  /*7600*/  @!P4 STG.E.U8 desc[UR18][R10.64+0x69], R25 ;  /* 0x000069190a00c986 */ /* 0x000fe2000c101112 */
[C---:B------:R-:W-:Y:S02]  /*7610*/  ISETP.LT.OR P4, PT, R29.reuse, 0x79, !P1 ;  /* 0x000000791d00780c */ /* 0x040fe40004f81670 */
[C---:B------:R-:W-:Y:S01]  /*7620*/  ISETP.LT.OR P1, PT, R29.reuse, 0x7a, !P1 ;  /* 0x0000007a1d00780c */ /* 0x040fe20004f21670 */
[----:B------:R1:W-:Y:S01]  /*7630*/  @!P5 STG.E.U8 desc[UR18][R12.64+0x70], R23 ;  /* 0x000070170c00d986 */ /* 0x0003e2000c101112 */
[C---:B------:R-:W-:Y:S02]  /*7640*/  ISETP.LT.OR P5, PT, R29.reuse, 0x72, !P0 ;  /* 0x000000721d00780c */ /* 0x040fe400047a1670 */
[----:B0-----:R-:W-:Y:S01]  /*7650*/  F2FP.SATFINITE.E5M2.F32.PACK_AB_MERGE_C R7, RZ, R18, RZ ;  /* 0x00000012ff07723e */ /* 0x001fe200048060ff */
[----:B------:R0:W-:Y:S01]  /*7660*/  @!P6 STG.E.U8 desc[UR18][R12.64+0x71], R19 ;  /* 0x000071130c00e986 */ /* 0x0001e2000c101112 */
[C---:B------:R-:W-:Y:S02]  /*7670*/  ISETP.LT.OR P6, PT, R29.reuse, 0x79, !P0 ;  /* 0x000000791d00780c */ /* 0x040fe400047c1670 */
[----:B------:R-:W-:Y:S01]  /*7680*/  ISETP.LT.OR P0, PT, R29, 0x7a, !P0 ;  /* 0x0000007a1d00780c */ /* 0x000fe20004701670 */
[----:B------:R2:W-:Y:S01]  /*7690*/  @!P3 STG.E.U8 desc[UR18][R10.64+0x70], R21 ;  /* 0x000070150a00b986 */ /* 0x0005e2000c101112 */
[----:B-1----:R-:W-:-:S05]  /*76a0*/  F2FP.SATFINITE.E5M2.F32.PACK_AB_MERGE_C R23, RZ, R16, RZ ;  /* 0x00000010ff17723e */ /* 0x002fca00048060ff */
[----:B------:R2:W-:Y:S01]  /*76b0*/  @!P5 STG.E.U8 desc[UR18][R10.64+0x71], R7 ;  /* 0x000071070a00d986 */ /* 0x0005e2000c101112 */
[----:B0-----:R-:W-:-:S03]  /*76c0*/  F2FP.SATFINITE.E5M2.F32.PACK_AB_MERGE_C R19, RZ, R14, RZ ;  /* 0x0000000eff13723e */ /* 0x001fc600048060ff */
[----:B------:R2:W-:Y:S04]  /*76d0*/  @!P4 STG.E.U8 desc[UR18][R12.64+0x78], R15 ;  /* 0x0000780f0c00c986 */ /* 0x0005e8000c101112 */
[----:B------:R2:W-:Y:S04]  /*76e0*/  @!P1 STG.E.U8 desc[UR18][R12.64+0x79], R19 ;  /* 0x000079130c009986 */ /* 0x0005e8000c101112 */
[----:B------:R2:W-:Y:S04]  /*76f0*/  @!P6 STG.E.U8 desc[UR18][R10.64+0x78], R17 ;  /* 0x000078110a00e986 */ /* 0x0005e8000c101112 */
[----:B------:R2:W-:Y:S02]  /*7700*/  @!P0 STG.E.U8 desc[UR18][R10.64+0x79], R23 ;  /* 0x000079170a008986 */ /* 0x0005e4000c101112 */
.L_x_167:
[----:B------:R-:W-:Y:S05]  /*7710*/  BSYNC B0 ;  /* 0x0000000000007941 */ /* 0x000fea0003800000 */
.L_x_37:
[----:B------:R-:W-:Y:S01]  /*7720*/  ULDC UR6, c[0x0][0xc] ;  /* 0x0000030000067ab9 */ /* 0x000fe20000000800 */
[----:B------:R-:W-:Y:S01]  /*7730*/  ULDC UR7, c[0x0][0x10] ;  /* 0x0000040000077ab9 */ /* 0x000fe20000000800 */
[----:B0-2--5:R-:W0:Y:S01]  /*7740*/  LDC R7, c[0x0][0x14] ;  /* 0x00000500ff077b82 */ /* 0x025e220000000800 */
[----:B------:R-:W-:Y:S01]  /*7750*/  UIMAD.WIDE.U32 UR6, UR6, UR7, URZ ;  /* 0x00000007060672a5 */ /* 0x000fe2000f8e003f */
[----:B----4-:R-:W-:Y:S01]  /*7760*/  PRMT R10, RZ, 0x7610, R10 ;  /* 0x00007610ff0a7816 */ /* 0x010fe2000000000a */
[----:B------:R-:W-:-:S04]  /*7770*/  IMAD.MOV.U32 R11, RZ, RZ, -0x1 ;  /* 0xffffffffff0b7424 */ /* 0x000fc800078e00ff */
[----:B0-----:R-:W-:-:S04]  /*7780*/  IMAD.WIDE.U32 R2, R7, UR6, R2 ;  /* 0x0000000607027c25 */ /* 0x001fc8000f8e0002 */
[----:B------:R-:W-:Y:S01]  /*7790*/  IMAD R7, R7, UR7, RZ ;  /* 0x0000000707077c24 */ /* 0x000fe2000f8e02ff */
[----:B------:R-:W-:Y:S02]  /*77a0*/  ULDC.64 UR6, c[0x0][0x650] ;  /* 0x0001940000067ab9 */ /* 0x000fe40000000a00 */
[----:B------:R-:W-:Y:S01]  /*77b0*/  ISETP.GE.U32.AND P0, PT, R2, UR6, PT ;  /* 0x0000000602007c0c */ /* 0x000fe2000bf06070 */
[----:B------:R-:W-:Y:S02]  /*77c0*/  IMAD.IADD R3, R3, 0x1, R7 ;  /* 0x0000000103037824 */ /* 0x000fe400078e0207 */
[----:B------:R-:W-:-:S03]  /*77d0*/  IMAD.MOV.U32 R7, RZ, RZ, -0x1 ;  /* 0xffffffffff077424 */ /* 0x000fc600078e00ff */
[----:B------:R-:W-:-:S13]  /*77e0*/  ISETP.GE.U32.AND.EX P0, PT, R3, UR7, PT, P0 ;  /* 0x0000000703007c0c */ /* 0x000fda000bf06100 */
[----:B------:R-:W-:Y:S05]  /*77f0*/  @P0 BRA `(.L_x_168) ;  /* 0x0000000400600947 */ /* 0x000fea0003800000 */
[----:B------:R-:W0:Y:S01]  /*7800*/  S2R R22, SR_CTAID.X ;  /* 0x0000000000167919 */ /* 0x000e220000002500 */
[----:B------:R-:W2:Y:S01]  /*7810*/  LDC.64 R16, c[0x0][0x628] ;  /* 0x00018a00ff107b82 */ /* 0x000ea20000000a00 */
[----:B------:R-:W-:Y:S01]  /*7820*/  ULDC UR6, c[0x0][0x150] ;  /* 0x0000540000067ab9 */ /* 0x000fe20000000800 */
[----:B------:R-:W-:Y:S01]  /*7830*/  IMAD.MOV.U32 R14, RZ, RZ, R2 ;  /* 0x000000ffff0e7224 */ /* 0x000fe200078e0002 */
[----:B------:R-:W4:Y:S01]  /*7840*/  S2R R24, SR_CTAID.Y ;  /* 0x0000000000187919 */ /* 0x000f220000002600 */
[----:B------:R-:W-:-:S04]  /*7850*/  IMAD.MOV.U32 R15, RZ, RZ, R3 ;  /* 0x000000ffff0f7224 */ /* 0x000fc800078e0003 */
[----:B------:R-:W1:Y:S08]  /*7860*/  LDC R25, c[0x0][0x144] ;  /* 0x00005100ff197b82 */ /* 0x000e700000000800 */
[----:B------:R-:W1:Y:S08]  /*7870*/  LDC R18, c[0x0][0x630] ;  /* 0x00018c00ff127b82 */ /* 0x000e700000000800 */
[----:B------:R-:W1:Y:S01]  /*7880*/  LDC.64 R20, c[0x0][0x620] ;  /* 0x00018800ff147b82 */ /* 0x000e620000000a00 */
[----:B--2---:R-:W-:-:S04]  /*7890*/  ISETP.NE.U32.AND P0, PT, R16, RZ, PT ;  /* 0x000000ff1000720c */ /* 0x004fc80003f05070 */
[----:B------:R-:W-:Y:S02]  /*78a0*/  ISETP.NE.AND.EX P0, PT, R17, RZ, PT, P0 ;  /* 0x000000ff1100720c */ /* 0x000fe40003f05300 */
[----:B0-----:R-:W-:-:S05]  /*78b0*/  I2FP.F32.U32 R7, R22 ;  /* 0x0000001600077245 */ /* 0x001fca0000201000 */
[----:B------:R-:W-:-:S04]  /*78c0*/  FMUL R7, R7, UR6 ;  /* 0x0000000607077c20 */ /* 0x000fc80008400000 */
[----:B------:R0:W2:Y:S02]  /*78d0*/  F2I.U32.TRUNC.NTZ R23, R7 ;  /* 0x0000000700177305 */ /* 0x0000a4000020f000 */
[----:B----4-:R-:W-:Y:S05]  /*78e0*/  @!P0 BRA `(.L_x_169) ;  /* 0x0000000000288947 */ /* 0x010fea0003800000 */
[----:B0-----:R-:W0:Y:S02]  /*78f0*/  LDC R7, c[0x0][0x634] ;  /* 0x00018d00ff077b82 */ /* 0x001e240000000800 */
        /* <DEDUP_REMOVED lines=9> */
.L_x_169:
[-CC-:B-1----:R-:W-:Y:S01]  /*7990*/  SHF.R.U64 R19, R14, R18.reuse, R15.reuse ;  /* 0x000000120e137219 */ /* 0x182fe2000000120f */
[----:B------:R-:W1:Y:S01]  /*79a0*/  LDC.64 R30, c[0x0][0x640] ;  /* 0x00019000ff1e7b82 */ /* 0x000e620000000a00 */
[----:B0-----:R-:W-:Y:S01]  /*79b0*/  SHF.R.U32.HI R7, RZ, R18, R15 ;  /* 0x00000012ff077219 */ /* 0x001fe2000001160f */
[----:B--2---:R-:W-:Y:S01]  /*79c0*/  IMAD.MOV R23, RZ, RZ, -R23 ;  /* 0x000000ffff177224 */ /* 0x004fe200078e0a17 */
[----:B------:R-:W-:Y:S01]  /*79d0*/  IADD3 R13, P0, RZ, -R19, RZ ;  /* 0x80000013ff0d7210 */ /* 0x000fe20007f1e0ff */
[----:B------:R-:W-:Y:S02]  /*79e0*/  ULDC UR6, c[0x0][0x154] ;  /* 0x0000550000067ab9 */ /* 0x000fe40000000800 */
[----:B------:R-:W-:Y:S02]  /*79f0*/  IMAD R25, R25, R23, R22 ;  /* 0x0000001719197224 */ /* 0x000fe400078e0216 */
[----:B------:R-:W0:Y:S01]  /*7a00*/  LDC R14, c[0x0][0x618] ;  /* 0x00018600ff0e7b82 */ /* 0x000e220000000800 */
[----:B------:R-:W-:-:S02]  /*7a10*/  IMAD.X R7, RZ, RZ, ~R7, P0 ;  /* 0x000000ffff077224 */ /* 0x000fc400000e0e07 */
[----:B------:R-:W-:-:S04]  /*7a20*/  IMAD.WIDE.U32 R10, R13, R20, R2 ;  /* 0x000000140d0a7225 */ /* 0x000fc800078e0002 */
[----:B------:R-:W-:Y:S01]  /*7a30*/  IMAD R12, R7, R20, RZ ;  /* 0x00000014070c7224 */ /* 0x000fe200078e02ff */
[----:B---3--:R-:W2:Y:S03]  /*7a40*/  LDC R26, c[0x0][0x608] ;  /* 0x00018200ff1a7b82 */ /* 0x008ea60000000800 */
[----:B------:R-:W-:Y:S02]  /*7a50*/  IMAD R7, R13, R21, R12 ;  /* 0x000000150d077224 */ /* 0x000fe400078e020c */
[----:B------:R-:W-:Y:S02]  /*7a60*/  IMAD.MOV.U32 R13, RZ, RZ, 0x1 ;  /* 0x00000001ff0d7424 */ /* 0x000fe400078e00ff */
[----:B------:R-:W-:Y:S01]  /*7a70*/  IMAD.IADD R7, R11, 0x1, R7 ;  /* 0x000000010b077824 */ /* 0x000fe200078e0207 */
[----:B------:R-:W3:Y:S01]  /*7a80*/  LDC R28, c[0x0][0x658] ;  /* 0x00019600ff1c7b82 */ /* 0x000ee20000000800 */
[----:B------:R-:W-:-:S02]  /*7a90*/  I2FP.F32.U32 R11, R24 ;  /* 0x00000018000b7245 */ /* 0x000fc40000201000 */
[----:B-1----:R-:W-:-:S03]  /*7aa0*/  ISETP.NE.U32.AND P0, PT, R30, RZ, PT ;  /* 0x000000ff1e00720c */ /* 0x002fc60003f05070 */
[----:B------:R-:W-:Y:S01]  /*7ab0*/  FMUL R12, R11, UR6 ;  /* 0x000000060b0c7c20 */ /* 0x000fe20008400000 */
[----:B------:R-:W-:Y:S01]  /*7ac0*/  ISETP.NE.AND.EX P0, PT, R31, RZ, PT, P0 ;  /* 0x000000ff1f00720c */ /* 0x000fe20003f05300 */
[----:B------:R-:W1:Y:S01]  /*7ad0*/  LDC R23, c[0x0][0x148] ;  /* 0x00005200ff177b82 */ /* 0x000e620000000800 */
[-CC-:B0-----:R-:W-:Y:S01]  /*7ae0*/  SHF.R.U64 R18, R10, R14.reuse, R7.reuse ;  /* 0x0000000e0a127219 */ /* 0x181fe20000001207 */
[----:B------:R0:W4:Y:S01]  /*7af0*/  F2I.U32.TRUNC.NTZ R20, R12 ;  /* 0x0000000c00147305 */ /* 0x000122000020f000 */
[----:B------:R-:W-:Y:S01]  /*7b00*/  SHF.R.U32.HI R7, RZ, R14, R7 ;  /* 0x0000000eff077219 */ /* 0x000fe20000011607 */
[----:B------:R-:W-:-:S04]  /*7b10*/  IMAD.MOV.U32 R11, RZ, RZ, -0x1 ;  /* 0xffffffffff0b7424 */ /* 0x000fc800078e00ff */
[----:B------:R-:W0:Y:S01]  /*7b20*/  LDC R22, c[0x0][0x600] ;  /* 0x00018000ff167b82 */ /* 0x000e220000000800 */
[-CC-:B--2---:R-:W-:Y:S02]  /*7b30*/  SHF.R.U64 R16, R18, R26.reuse, R7.reuse ;  /* 0x0000001a12107219 */ /* 0x184fe40000001207 */
[----:B------:R-:W-:-:S05]  /*7b40*/  SHF.R.U32.HI R7, RZ, R26, R7 ;  /* 0x0000001aff077219 */ /* 0x000fca0000011607 */
[----:B------:R-:W2:Y:S01]  /*7b50*/  LDC R29, c[0x0][0x648] ;  /* 0x00019200ff1d7b82 */ /* 0x000ea20000000800 */
[-C--:B---3--:R-:W-:Y:S02]  /*7b60*/  SHF.L.U32 R10, R11, R28.reuse, RZ ;  /* 0x0000001c0b0a7219 */ /* 0x088fe400000006ff */
[--C-:B------:R-:W-:Y:S02]  /*7b70*/  SHF.R.U64 R21, R16, R28, R7.reuse ;  /* 0x0000001c10157219 */ /* 0x100fe40000001207 */
[----:B------:R-:W-:Y:S02]  /*7b80*/  LOP3.LUT R27, RZ, R10, RZ, 0x33, !PT ;  /* 0x0000000aff1b7212 */ /* 0x000fe400078e33ff */
[-C--:B------:R-:W-:Y:S01]  /*7b90*/  SHF.R.U32.HI R11, RZ, R28.reuse, R7 ;  /* 0x0000001cff0b7219 */ /* 0x080fe20000011607 */
[----:B------:R-:W3:Y:S01]  /*7ba0*/  LDC R32, c[0x0][0x638] ;  /* 0x00018e00ff207b82 */ /* 0x000ee20000000800 */
[----:B------:R-:W-:Y:S01]  /*7bb0*/  SHF.L.U32 R26, R13, R28, RZ ;  /* 0x0000001c0d1a7219 */ /* 0x000fe200000006ff */
[----:B------:R-:W-:-:S06]  /*7bc0*/  IMAD.MOV.U32 R10, RZ, RZ, R21 ;  /* 0x000000ffff0a7224 */ /* 0x000fcc00078e0015 */
[----:B------:R-:W0:Y:S01]  /*7bd0*/  LDC R33, c[0x0][0x610] ;  /* 0x00018400ff217b82 */ /* 0x000e220000000800 */
[----:B----4-:R-:W-:Y:S05]  /*7be0*/  @!P0 BRA `(.L_x_170) ;  /* 0x0000000000288947 */ /* 0x010fea0003800000 */
[----:B------:R-:W4:Y:S02]  /*7bf0*/  LDC R10, c[0x0][0x64c] ;  /* 0x00019300ff0a7b82 */ /* 0x000f240000000800 */
[----:B----4-:R-:W-:-:S05]  /*7c00*/  IADD3 R7, P0, R21, R10, RZ ;  /* 0x0000000a15077210 */ /* 0x010fca0007f1e0ff */
[----:B------:R-:W-:-:S04]  /*7c10*/  IMAD.X R17, RZ, RZ, R11, P0 ;  /* 0x000000ffff117224 */ /* 0x000fc800000e060b */
[----:B------:R-:W-:-:S04]  /*7c20*/  IMAD.WIDE.U32 R10, R17, R30, RZ ;  /* 0x0000001e110a7225 */ /* 0x000fc800078e00ff */
[----:B0-----:R-:W-:-:S04]  /*7c30*/  IMAD.WIDE.U32 R12, P0, R7, R31, R10 ;  /* 0x0000001f070c7225 */ /* 0x001fc8000780000a */
[----:B------:R-:W-:-:S04]  /*7c40*/  IMAD.WIDE.U32 R10, R7, R30, RZ ;  /* 0x0000001e070a7225 */ /* 0x000fc800078e00ff */
[----:B------:R-:W-:Y:S01]  /*7c50*/  IMAD.X R15, RZ, RZ, RZ, P0 ;  /* 0x000000ffff0f7224 */ /* 0x000fe200000e06ff */
[----:B------:R-:W-:Y:S01]  /*7c60*/  IADD3 RZ, P0, R11, R12, RZ ;  /* 0x0000000c0bff7210 */ /* 0x000fe20007f1e0ff */
[----:B------:R-:W-:-:S04]  /*7c70*/  IMAD.MOV.U32 R14, RZ, RZ, R13 ;  /* 0x000000ffff0e7224 */ /* 0x000fc800078e000d */
[----:B------:R-:W-:-:S08]  /*7c80*/  IMAD.WIDE.U32.X R10, R17, R31, R14, P0 ;  /* 0x0000001f110a7225 */ /* 0x000fd000000e040e */
.L_x_170:
[----:B--2---:R-:W-:Y:S01]  /*7c90*/  SHF.R.U64 R7, R10, R29, R11 ;  /* 0x0000001d0a077219 */ /* 0x004fe2000000120b */
[----:B0-----:R-:W-:Y:S01]  /*7ca0*/  VIADD R11, R22, 0xffffffff ;  /* 0xffffffff160b7836 */ /* 0x001fe20000000000 */
[----:B------:R-:W-:Y:S01]  /*7cb0*/  LOP3.LUT R28, R16, R27, RZ, 0xc0, !PT ;  /* 0x0000001b101c7212 */ /* 0x000fe200078ec0ff */
[----:B------:R-:W-:Y:S02]  /*7cc0*/  IMAD.MOV R20, RZ, RZ, -R20 ;  /* 0x000000ffff147224 */ /* 0x000fe400078e0a14 */
[----:B------:R-:W-:Y:S01]  /*7cd0*/  IMAD.MOV R10, RZ, RZ, -R7 ;  /* 0x000000ffff0a7224 */ /* 0x000fe200078e0a07 */
[----:B------:R-:W-:Y:S01]  /*7ce0*/  LOP3.LUT R18, R18, R11, RZ, 0xc0, !PT ;  /* 0x0000000b12127212 */ /* 0x000fe200078ec0ff */
[----:B------:R-:W-:Y:S02]  /*7cf0*/  IMAD R28, R26, R7, R28 ;  /* 0x000000071a1c7224 */ /* 0x000fe400078e021c */
[----:B-1----:R-:W-:Y:S02]  /*7d00*/  @P2 IMAD R25, R23, R20, R24 ;  /* 0x0000001417192224 */ /* 0x002fe400078e0218 */
[----:B---3--:R-:W-:-:S02]  /*7d10*/  IMAD R7, R10, R32, R21 ;  /* 0x000000200a077224 */ /* 0x008fc400078e0215 */
[----:B------:R-:W-:Y:S02]  /*7d20*/  IMAD R28, R28, R33, R25 ;  /* 0x000000211c1c7224 */ /* 0x000fe400078e0219 */
[----:B------:R-:W-:Y:S02]  /*7d30*/  IMAD R7, R7, R22, R18 ;  /* 0x0000001607077224 */ /* 0x000fe400078e0212 */
[----:B------:R-:W-:-:S03]  /*7d40*/  IMAD.MOV.U32 R10, RZ, RZ, 0x1 ;  /* 0x00000001ff0a7424 */ /* 0x000fc600078e00ff */
[----:B------:R-:W-:Y:S02]  /*7d50*/  SEL R11, R7, R28, !P2 ;  /* 0x0000001c070b7207 */ /* 0x000fe40005000000 */
[----:B------:R-:W-:Y:S01]  /*7d60*/  SEL R28, R28, R7, !P2 ;  /* 0x000000071c1c7207 */ /* 0x000fe20005000000 */
[----:B------:R-:W-:-:S07]  /*7d70*/  IMAD.MOV.U32 R7, RZ, RZ, R19 ;  /* 0x000000ffff077224 */ /* 0x000fce00078e0013 */
.L_x_168:
[----:B------:R-:W-:Y:S01]  /*7d80*/  LOP3.LUT P0, RZ, R10, 0xff, RZ, 0xc0, !PT ;  /* 0x000000ff0aff7812 */ /* 0x000fe2000780c0ff */
[----:B------:R-:W-:-:S12]  /*7d90*/  IMAD.MOV.U32 R10, RZ, RZ, R28 ;  /* 0x000000ffff0a7224 */ /* 0x000fd800078e001c */
[----:B------:R-:W-:Y:S05]  /*7da0*/  @P0 BRA `(.L_x_171) ;  /* 0xffffff9400100947 */ /* 0x000fea000383ffff */
[----:B------:R-:W-:Y:S05]  /*7db0*/  EXIT ;  /* 0x000000000000794d */ /* 0x000fea0003800000 */
.L_x_7:
[----:B0-----:R-:W-:Y:S01]  /*7dc0*/  ULDC.64 UR4, c[0x0][0x650] ;  /* 0x0001940000047ab9 */ /* 0x001fe20000000a00 */
        /* <DEDUP_REMOVED lines=25> */
.L_x_173:
[----:B------:R-:W0:Y:S01]  /*7f60*/  LDC.64 R28, c[0x0][0x640] ;  /* 0x00019000ff1c7b82 */ /* 0x000e220000000a00 */
[-CC-:B------:R-:W-:Y:S01]  /*7f70*/  SHF.R.U64 R21, R16, R6.reuse, R17.reuse ;  /* 0x0000000610157219 */ /* 0x180fe20000001211 */
[----:B------:R-:W-:Y:S01]  /*7f80*/  IMAD.MOV.U32 R31, RZ, RZ, 0x1 ;  /* 0x00000001ff1f7424 */ /* 0x000fe200078e00ff */
[----:B------:R-:W-:Y:S02]  /*7f90*/  SHF.R.U32.HI R5, RZ, R6, R17 ;  /* 0x00000006ff057219 */ /* 0x000fe40000011611 */
        /* <DEDUP_REMOVED lines=9> */
[----:B0-----:R-:W-:Y:S01]  /*8030*/  ISETP.NE.U32.AND P0, PT, R28, RZ, PT ;  /* 0x000000ff1c00720c */ /* 0x001fe20003f05070 */
[----:B------:R-:W-:-:S03]  /*8040*/  IMAD.MOV.U32 R11, RZ, RZ, -0x1 ;  /* 0xffffffffff0b7424 */ /* 0x000fc600078e00ff */
[----:B------:R-:W-:Y:S02]  /*8050*/  ISETP.NE.AND.EX P0, PT, R29, RZ, PT, P0 ;  /* 0x000000ff1d00720c */ /* 0x000fe40003f05300 */
[----:B------:R-:W0:Y:S01]  /*8060*/  LDC R24, c[0x0][0x600] ;  /* 0x00018000ff187b82 */ /* 0x000e220000000800 */
[-CC-:B-1----:R-:W-:Y:S02]  /*8070*/  SHF.R.U64 R18, R10, R14.reuse, R5.reuse ;  /* 0x0000000e0a127219 */ /* 0x182fe40000001205 */
[----:B------:R-:W-:-:S05]  /*8080*/  SHF.R.U32.HI R5, RZ, R14, R5 ;  /* 0x0000000eff057219 */ /* 0x000fca0000011605 */
        /* <DEDUP_REMOVED lines=21> */
.L_x_174:
[----:B-1----:R-:W-:Y:S01]  /*81e0*/  SHF.R.U64 R6, R10, R25, R11 ;  /* 0x000000190a067219 */ /* 0x002fe2000000120b */
[----:B0-----:R-:W-:Y:S01]  /*81f0*/  VIADD R11, R24, 0xffffffff ;  /* 0xffffffff180b7836 */ /* 0x001fe20000000000 */
[----:B------:R-:W-:Y:S01]  /*8200*/  SHF.L.U32 R9, R31, R26, RZ ;  /* 0x0000001a1f097219 */ /* 0x000fe200000006ff */
[----:B------:R-:W-:Y:S01]  /*8210*/  @P2 IMAD R12, R13, R20, R8 ;  /* 0x000000140d0c2224 */ /* 0x000fe200078e0208 */
[----:B------:R-:W-:Y:S01]  /*8220*/  LOP3.LUT R5, R22, R33, RZ, 0xc0, !PT ;  /* 0x0000002116057212 */ /* 0x000fe200078ec0ff */
[----:B------:R-:W-:Y:S01]  /*8230*/  IMAD.MOV R10, RZ, RZ, -R6 ;  /* 0x000000ffff0a7224 */ /* 0x000fe200078e0a06 */
[----:B------:R-:W-:Y:S01]  /*8240*/  LOP3.LUT R18, R18, R11, RZ, 0xc0, !PT ;  /* 0x0000000b12127212 */ /* 0x000fe200078ec0ff */
[----:B------:R-:W-:Y:S02]  /*8250*/  IMAD.MOV.U32 R8, RZ, RZ, 0x1 ;  /* 0x00000001ff087424 */ /* 0x000fe400078e00ff */
[----:B------:R-:W-:Y:S02]  /*8260*/  IMAD R9, R9, R6, R5 ;  /* 0x0000000609097224 */ /* 0x000fe400078e0205 */
[----:B--2---:R-:W-:-:S02]  /*8270*/  IMAD R5, R10, R27, R23 ;  /* 0x0000001b0a057224 */ /* 0x004fc400078e0217 */
[----:B---3--:R-:W-:Y:S02]  /*8280*/  IMAD R6, R9, R30, R12 ;  /* 0x0000001e09067224 */ /* 0x008fe400078e020c */
[----:B------:R-:W-:Y:S01]  /*8290*/  IMAD R9, R5, R24, R18 ;  /* 0x0000001805097224 */ /* 0x000fe200078e0212 */
[----:B------:R-:W-:Y:S01]  /*82a0*/  PRMT R5, R8, 0x7610, R5 ;  /* 0x0000761008057816 */ /* 0x000fe20000000005 */
[----:B------:R-:W-:-:S03]  /*82b0*/  IMAD.MOV.U32 R16, RZ, RZ, R21 ;  /* 0x000000ffff107224 */ /* 0x000fc600078e0015 */
[----:B------:R-:W-:Y:S02]  /*82c0*/  SEL R17, R9, R6, !P2 ;  /* 0x0000000609117207 */ /* 0x000fe40005000000 */
[----:B------:R-:W-:-:S07]  /*82d0*/  SEL R6, R6, R9, !P2 ;  /* 0x0000000906067207 */ /* 0x000fce0005000000 */
.L_x_172:
[----:B------:R-:W-:-:S08]  /*82e0*/  NOP ;  /* 0x0000000000007918 */ /* 0x000fd00000000000 */
[----:B------:R-:W0:-:S00]  /*82f0*/  USETMAXREG.DEALLOC.CTAPOOL 0x28 ;  /* 0x00000028000079c8 */ /* 0x000e0000080e0500 */
[----:B0-----:R-:W-:-:S13]  /*8300*/  ISETP.NE.AND P0, PT, R7, RZ, PT ;  /* 0x000000ff0700720c */ /* 0x001fda0003f05270 */
[----:B------:R-:W-:Y:S05]  /*8310*/  @P0 EXIT ;  /* 0x000000000000094d */ /* 0x000fea0003800000 */
[----:B------:R-:W-:Y:S01]  /*8320*/  LOP3.LUT P0, RZ, R5, 0xff, RZ, 0xc0, !PT ;  /* 0x000000ff05ff7812 */ /* 0x000fe2000780c0ff */
[----:B------:R-:W-:Y:S02]  /*8330*/  IMAD.MOV.U32 R11, RZ, RZ, 0x1 ;  /* 0x00000001ff0b7424 */ /* 0x000fe400078e00ff */
[----:B------:R-:W-:-:S10]  /*8340*/  IMAD.MOV.U32 R15, RZ, RZ, RZ ;  /* 0x000000ffff0f7224 */ /* 0x000fd400078e00ff */
[----:B------:R-:W-:Y:S05]  /*8350*/  @!P0 BRA `(.L_x_175) ;  /* 0x0000000c00308947 */ /* 0x000fea0003800000 */
[----:B------:R-:W0:Y:S01]  /*8360*/  LDC R5, c[0x0][0x28c] ;  /* 0x0000a300ff057b82 */ /* 0x000e220000000800 */
[----:B------:R-:W-:Y:S01]  /*8370*/  ULDC UR6, c[0x0][0x658] ;  /* 0x0001960000067ab9 */ /* 0x000fe20000000800 */
[----:B------:R-:W-:Y:S01]  /*8380*/  UMOV UR9, 0xffffffff ;  /* 0xffffffff00097882 */ /* 0x000fe20000000000 */
[----:B------:R-:W-:Y:S01]  /*8390*/  ULDC UR8, c[0x0][0xc] ;  /* 0x0000030000087ab9 */ /* 0x000fe20000000800 */
[----:B------:R-:W-:Y:S01]  /*83a0*/  USHF.L.U32 UR11, UR9, UR6, URZ ;  /* 0x00000006090b7299 */ /* 0x000fe2000800063f */
[----:B------:R-:W-:Y:S01]  /*83b0*/  BSSY B0, `(.L_x_175) ;  /* 0x00000c6000007945 */ /* 0x000fe20003800000 */
[----:B------:R-:W-:Y:S01]  /*83c0*/  UMOV UR10, 0x1 ;  /* 0x00000001000a7882 */ /* 0x000fe20000000000 */
[----:B------:R-:W-:Y:S01]  /*83d0*/  ULDC UR9, c[0x0][0x10] ;  /* 0x0000040000097ab9 */ /* 0x000fe20000000800 */
[----:B------:R-:W1:Y:S01]  /*83e0*/  S2UR UR4, SR_CgaCtaId ;  /* 0x00000000000479c3 */ /* 0x000e620000008800 */
[----:B------:R-:W-:Y:S01]  /*83f0*/  UIMAD.WIDE.U32 UR8, UR8, UR9, URZ ;  /* 0x00000009080872a5 */ /* 0x000fe2000f8e003f */
[----:B------:R-:W-:Y:S01]  /*8400*/  IMAD.MOV.U32 R13, RZ, RZ, 0x1 ;  /* 0x00000001ff0d7424 */ /* 0x000fe200078e00ff */
[----:B------:R-:W-:Y:S01]  /*8410*/  USHF.L.U32 UR6, UR10, UR6, URZ ;  /* 0x000000060a067299 */ /* 0x000fe2000800063f */
[----:B------:R-:W-:Y:S01]  /*8420*/  LOP3.LUT R14, R4, 0x2, RZ, 0xfc, !PT ;  /* 0x00000002040e7812 */ /* 0x000fe200078efcff */
[----:B------:R-:W-:Y:S01]  /*8430*/  IMAD.MOV.U32 R11, RZ, RZ, 0x1 ;  /* 0x00000001ff0b7424 */ /* 0x000fe200078e00ff */
[----:B------:R-:W-:Y:S01]  /*8440*/  ULDC UR10, c[0x0][0x14] ;  /* 0x00000500000a7ab9 */ /* 0x000fe20000000800 */
[----:B------:R-:W-:Y:S01]  /*8450*/  IMAD.MOV.U32 R15, RZ, RZ, RZ ;  /* 0x000000ffff0f7224 */ /* 0x000fe200078e00ff */
[----:B------:R-:W-:-:S02]  /*8460*/  UIMAD.WIDE.U32 UR22, UR8, UR10, URZ ;  /* 0x0000000a081672a5 */ /* 0x000fc4000f8e003f */
[----:B------:R-:W-:Y:S01]  /*8470*/  UIMAD UR13, UR9, UR10, URZ ;  /* 0x0000000a090d72a4 */ /* 0x000fe2000f8e023f */
[----:B------:R-:W-:Y:S01]  /*8480*/  ULDC UR5, c[0x0][0x600] ;  /* 0x0001800000057ab9 */ /* 0x000fe20000000800 */
[----:B------:R-:W-:Y:S02]  /*8490*/  ULOP3.LUT UR19, URZ, UR11, URZ, 0x33, !UPT ;  /* 0x0000000b3f137292 */ /* 0x000fe4000f8e333f */
[----:B------:R-:W-:Y:S01]  /*84a0*/  UIADD3 UR5, UR5, -0x1, URZ ;  /* 0xffffffff05057890 */ /* 0x000fe2000fffe03f */
[----:B0-----:R-:W-:Y:S01]  /*84b0*/  VIADD R5, R5, 0x1f ;  /* 0x0000001f05057836 */ /* 0x001fe20000000000 */
[----:B------:R-:W-:Y:S01]  /*84c0*/  UIADD3 UR13, UR23, UR13, URZ ;  /* 0x0000000d170d7290 */ /* 0x000fe2000fffe03f */
[----:B------:R-:W-:-:S03]  /*84d0*/  ULDC.64 UR24, c[0x0][0x198] ;  /* 0x0000660000187ab9 */ /* 0x000fc60000000a00 */
[----:B------:R-:W-:Y:S01]  /*84e0*/  SHF.R.S32.HI R8, RZ, 0x1f, R5 ;  /* 0x0000001fff087819 */ /* 0x000fe20000011405 */
[----:B-1----:R-:W-:-:S03]  /*84f0*/  USHF.L.U32 UR7, UR4, 0x6, URZ ;  /* 0x0000000604077899 */ /* 0x002fc6000800063f */
[----:B------:R-:W-:Y:S01]  /*8500*/  LEA.HI R8, R8, R5, RZ, 0x5 ;  /* 0x0000000508087211 */ /* 0x000fe200078f28ff */
[----:B------:R-:W-:Y:S02]  /*8510*/  USHF.L.U32 UR4, UR4, 0xb, URZ ;  /* 0x0000000b04047899 */ /* 0x000fe4000800063f */
[----:B------:R-:W-:Y:S01]  /*8520*/  ULOP3.LUT UR7, UR7, 0x40, URZ, 0xc0, !UPT ;  /* 0x0000004007077892 */ /* 0x000fe2000f8ec03f */
[----:B------:R-:W-:-:S05]  /*8530*/  SHF.R.S32.HI R10, RZ, 0x5, R8 ;  /* 0x00000005ff0a7819 */ /* 0x000fca0000011408 */
[----:B------:R-:W-:-:S07]  /*8540*/  VIADD R5, R10, 0x1 ;  /* 0x000000010a057836 */ /* 0x000fce0000000000 */
.L_x_186:
[----:B------:R-:W-:-:S03]  /*8550*/  UMOV UR8, 0xffffffff ;  /* 0xffffffff00087882 */ /* 0x000fc60000000000 */
[----:B------:R-:W-:Y:S05]  /*8560*/  BRA.DIV UR8, `(.L_x_176) ;  /* 0x0000000e08c07947 */ /* 0x000fea000b800000 */
[----:B------:R-:W-:-:S13]  /*8570*/  ELECT P0, URZ, PT ;  /* 0x00000000003f782f */ /* 0x000fda0003800000 */
.L_x_198:
[----:B------:R-:W0:Y:S01]  /*8580*/  LDC R7, c[0x0][0x28c] ;  /* 0x0000a300ff077b82 */ /* 0x000e220000000800 */
[----:B------:R-:W-:Y:S01]  /*8590*/  BSSY B1, `(.L_x_177) ;  /* 0x0000037000017945 */ /* 0x000fe20003800000 */
[----:B0-----:R-:W-:-:S13]  /*85a0*/  ISETP.LT.OR P0, PT, R7, 0x1, !P0 ;  /* 0x000000010700780c */ /* 0x001fda0004701670 */
[----:B------:R-:W-:Y:S05]  /*85b0*/  @P0 BRA `(.L_x_178) ;  /* 0x0000000000d00947 */ /* 0x000fea0003800000 */
[----:B------:R-:W-:Y:S01]  /*85c0*/  IMAD.SHL.U32 R18, R6, 0x80, RZ ;  /* 0x0000008006127824 */ /* 0x000fe200078e00ff */
[----:B------:R-:W-:Y:S01]  /*85d0*/  LEA R17, R17, UR7, 0x7 ;  /* 0x0000000711117c11 */ /* 0x000fe2000f8e38ff */
[----:B------:R-:W-:Y:S02]  /*85e0*/  IMAD.MOV.U32 R21, RZ, RZ, RZ ;  /* 0x000000ffff157224 */ /* 0x000fe400078e00ff */
[----:B------:R-:W-:Y:S02]  /*85f0*/  IMAD.MOV.U32 R6, RZ, RZ, R5 ;  /* 0x000000ffff067224 */ /* 0x000fe400078e0005 */
[----:B------:R-:W-:Y:S02]  /*8600*/  IMAD.MOV.U32 R7, RZ, RZ, R11 ;  /* 0x000000ffff077224 */ /* 0x000fe400078e000b */
[----:B------:R-:W-:-:S07]  /*8610*/  IMAD.MOV.U32 R8, RZ, RZ, R15 ;  /* 0x000000ffff087224 */ /* 0x000fce00078e000f */
.L_x_181:
[----:B------:R-:W0:Y:S01]  /*8620*/  S2R R12, SR_CgaCtaId ;  /* 0x00000000000c7919 */ /* 0x000e220000008800 */
[----:B------:R-:W-:Y:S02]  /*8630*/  MOV R9, 0x400 ;  /* 0x0000040000097802 */ /* 0x000fe40000000f00 */
[----:B------:R-:W-:Y:S02]  /*8640*/  LOP3.LUT P1, RZ, R0, 0x7f, RZ, 0xc0, !PT ;  /* 0x0000007f00ff7812 */ /* 0x000fe4000782c0ff */
[----:B0-----:R-:W-:Y:S02]  /*8650*/  LEA R19, R12, R9, 0x18 ;  /* 0x000000090c137211 */ /* 0x001fe400078ec0ff */
[----:B------:R-:W-:-:S09]  /*8660*/  SHF.L.U32 R9, R7, 0x1f, RZ ;  /* 0x0000001f07097819 */ /* 0x000fd200000006ff */
[----:B------:R-:W0:Y:S01]  /*8670*/  @!P1 LDC R12, c[0x0][0x500] ;  /* 0x00014000ff0c9b82 */ /* 0x000e220000000800 */
[----:B------:R-:W-:-:S04]  /*8680*/  IMAD R20, R8, 0x8, R19 ;  /* 0x0000000808147824 */ /* 0x000fc800078e0213 */
[----:B------:R-:W1:Y:S02]  /*8690*/  SYNCS.PHASECHK.TRANS64.TRYWAIT P0, [R20+URZ+0x28], R9 ;  /* 0x00002809140075a7 */ /* 0x000e64000800017f */
[----:B-1----:R-:W-:Y:S05]  /*86a0*/  @!P0 BRA `(.L_x_179) ;  /* 0x0000000c00908947 */ /* 0x002fea0003800000 */
.L_x_199:
[----:B-1----:R-:W-:Y:S01]  /*86b0*/  PRMT R9, R14, 0x9910, RZ ;  /* 0x000099100e097816 */ /* 0x002fe200000000ff */
[----:B0-----:R0:W-:Y:S03]  /*86c0*/  @!P1 SYNCS.ARRIVE.TRANS64 RZ, [R20+URZ], R12 ;  /* 0x0000000c14ff99a7 */ /* 0x0011e6000800003f */
[----:B------:R-:W-:-:S13]  /*86d0*/  ISETP.NE.AND P0, PT, R9, 0x2, PT ;  /* 0x000000020900780c */ /* 0x000fda0003f05270 */
[----:B0-----:R-:W-:Y:S05]  /*86e0*/  @P0 BRA `(.L_x_180) ;  /* 0x0000000000040947 */ /* 0x001fea0003800000 */
[----:B------:R-:W-:Y:S01]  /*86f0*/  BPT.TRAP 0x1 ;  /* 0x000000040000795c */ /* 0x000fe20000300000 */
.L_x_180:
[----:B------:R-:W-:Y:S01]  /*8700*/  R2UR UR8, R8 ;  /* 0x00000000080872ca */ /* 0x000fe200000e0000 */
[----:B------:R-:W-:Y:S01]  /*8710*/  VIADD R6, R6, 0xffffffff ;  /* 0xffffffff06067836 */ /* 0x000fe20000000000 */
[----:B------:R-:W-:Y:S01]  /*8720*/  R2UR UR18, R19 ;  /* 0x00000000131272ca */ /* 0x000fe200000e0000 */
[----:B------:R-:W-:Y:S01]  /*8730*/  UIADD3 UR14, UP0, UR24, 0xf0, URZ ;  /* 0x000000f0180e7890 */ /* 0x000fe2000ff1e03f */
[----:B------:R-:W-:Y:S01]  /*8740*/  R2UR UR20, R18 ;  /* 0x00000000121472ca */ /* 0x000fe200000e0000 */
[----:B------:R-:W-:Y:S01]  /*8750*/  UIADD3 UR26, UP1, UR24, 0x1f0, URZ ;  /* 0x000001f0181a7890 */ /* 0x000fe2000ff3e03f */
[----:B------:R-:W-:Y:S01]  /*8760*/  R2UR UR9, R20 ;  /* 0x00000000140972ca */ /* 0x000fe200000e0000 */
[----:B------:R-:W-:Y:S01]  /*8770*/  UIADD3.X UR15, URZ, UR25, URZ, UP0, !UPT ;  /* 0x000000193f0f7290 */ /* 0x000fe200087fe43f */
[----:B------:R-:W-:Y:S01]  /*8780*/  R2UR UR10, R21 ;  /* 0x00000000150a72ca */ /* 0x000fe200000e0000 */
[----:B------:R-:W-:Y:S01]  /*8790*/  VIADD R8, R8, 0x1 ;  /* 0x0000000108087836 */ /* 0x000fe20000000000 */
[----:B------:R-:W-:Y:S01]  /*87a0*/  R2UR UR12, R16 ;  /* 0x00000000100c72ca */ /* 0x000fe200000e0000 */
[----:B------:R-:W-:Y:S01]  /*87b0*/  UIADD3.X UR27, URZ, UR25, URZ, UP1, !UPT ;  /* 0x000000193f1b7290 */ /* 0x000fe20008ffe43f */
[----:B------:R-:W-:Y:S01]  /*87c0*/  R2UR UR21, R17 ;  /* 0x00000000111572ca */ /* 0x000fe200000e0000 */
[----:B------:R-:W-:Y:S01]  /*87d0*/  USHF.L.U32 UR8, UR8, 0xc, URZ ;  /* 0x0000000c08087899 */ /* 0x000fe2000800063f */
[----:B------:R-:W-:Y:S01]  /*87e0*/  ISETP.GT.AND P1, PT, R6, 0x1, PT ;  /* 0x000000010600780c */ /* 0x000fe20003f24270 */
[----:B------:R-:W-:Y:S01]  /*87f0*/  UMOV UR16, 0x0 ;  /* 0x0000000000107882 */ /* 0x000fe20000000000 */
[----:B------:R-:W-:Y:S01]  /*8800*/  UMOV UR17, 0x10000000 ;  /* 0x1000000000117882 */ /* 0x000fe20000000000 */
[----:B------:R-:W-:Y:S01]  /*8810*/  ULOP3.LUT UR11, UR8, 0x800, UR4, 0xf8, !UPT ;  /* 0x00000800080b7892 */ /* 0x000fe2000f8ef804 */
[C---:B------:R-:W-:Y:S01]  /*8820*/  ISETP.NE.AND P0, PT, R8.reuse, 0x5, PT ;  /* 0x000000050800780c */ /* 0x040fe20003f05270 */
[----:B------:R-:W-:Y:S01]  /*8830*/  UIADD3 UR8, UR18, 0x100, UR8 ;  /* 0x0000010012087890 */ /* 0x000fe2000fffe008 */
[----:B------:R-:W-:Y:S01]  /*8840*/  VIADD R21, R21, 0x20 ;  /* 0x0000002015157836 */ /* 0x000fe20000000000 */
[----:B------:R-:W-:Y:S01]  /*8850*/  UIADD3 UR18, UR18, 0x5100, UR11 ;  /* 0x0000510012127890 */ /* 0x000fe2000fffe00b */
[----:B------:R-:W-:Y:S01]  /*8860*/  SEL R12, RZ, 0x1, P0 ;  /* 0x00000001ff0c7807 */ /* 0x000fe20000000000 */
[----:B------:R-:W-:Y:S01]  /*8870*/  UMOV UR28, 0x30000 ;  /* 0x00030000001c7882 */ /* 0x000fe20000000000 */
[----:B------:R-:W-:Y:S01]  /*8880*/  UMOV UR11, UR20 ;  /* 0x00000014000b7c82 */ /* 0x000fe20008000000 */
[----:B------:R-:W-:-:S02]  /*8890*/  SEL R8, R8, RZ, P0 ;  /* 0x000000ff08087207 */ /* 0x000fc40000000000 */
[----:B------:R-:W-:Y:S01]  /*88a0*/  LOP3.LUT R7, R7, R12, RZ, 0x3c, !PT ;  /* 0x0000000c07077212 */ /* 0x000fe200078e3cff */
[----:B------:R0:W-:Y:S02]  /*88b0*/  UTMALDG.3D [UR8], [UR14], desc[UR16] ;  /* 0x000010080e0075b4 */ /* 0x0001e40008011000 */
[----:B0-----:R-:W-:Y:S01]  /*88c0*/  UMOV UR8, UR18 ;  /* 0x0000001200087c82 */ /* 0x001fe20008000000 */
[----:B------:R-:W-:Y:S02]  /*88d0*/  UMOV UR11, UR21 ;  /* 0x00000015000b7c82 */ /* 0x000fe40008000000 */
[----:B------:R0:W-:Y:S02]  /*88e0*/  UTMALDG.3D.MULTICAST [UR8], [UR26], UR28, desc[UR16] ;  /* 0x000010081a0073b4 */ /* 0x0001e4000801181c */
[----:B0-----:R-:W-:Y:S05]  /*88f0*/  @P1 BRA `(.L_x_181) ;  /* 0xfffffffc00481947 */ /* 0x001fea000383ffff */
.L_x_178:
[----:B------:R-:W-:Y:S05]  /*8900*/  BSYNC B1 ;  /* 0x0000000000017941 */ /* 0x000fea0003800000 */
.L_x_177:
[----:B------:R-:W-:Y:S01]  /*8910*/  LOP3.LUT P1, RZ, R13, 0xff, RZ, 0xc0, !PT ;  /* 0x000000ff0dff7812 */ /* 0x000fe2000782c0ff */
[C---:B------:R-:W-:Y:S01]  /*8920*/  IMAD.IADD R15, R10.reuse, 0x1, R15 ;  /* 0x000000010a0f7824 */ /* 0x040fe200078e020f */
[----:B------:R-:W-:Y:S01]  /*8930*/  ULDC.64 UR8, c[0x0][0x650] ;  /* 0x0001940000087ab9 */ /* 0x000fe20000000a00 */
[C---:B------:R-:W-:Y:S01]  /*8940*/  ISETP.GE.U32.AND P3, PT, R10.reuse, 0x5, PT ;  /* 0x000000050a00780c */ /* 0x040fe20003f66070 */
[----:B------:R-:W-:Y:S01]  /*8950*/  BSSY B1, `(.L_x_182) ;  /* 0x0000069000017945 */ /* 0x000fe20003800000 */
[----:B------:R-:W-:Y:S01]  /*8960*/  IMAD.MOV.U32 R17, RZ, RZ, -0x1 ;  /* 0xffffffffff117424 */ /* 0x000fe200078e00ff */
[----:B------:R-:W-:Y:S01]  /*8970*/  ISETP.GT.U32.AND P0, PT, R15, 0x4, PT ;  /* 0x000000040f00780c */ /* 0x000fe20003f04070 */
[----:B------:R-:W-:Y:S01]  /*8980*/  IMAD.MOV.U32 R16, RZ, RZ, -0x1 ;  /* 0xffffffffff107424 */ /* 0x000fe200078e00ff */
[----:B------:R-:W-:Y:S02]  /*8990*/  PRMT R13, RZ, 0x7610, R13 ;  /* 0x00007610ff0d7816 */ /* 0x000fe4000000000d */
[----:B------:R-:W-:-:S03]  /*89a0*/  ISETP.LT.U32.AND P0, PT, R10, 0x5, P0 ;  /* 0x000000050a00780c */ /* 0x000fc60000701070 */
[----:B------:R-:W0:Y:S01]  /*89b0*/  @P1 S2R R7, SR_CgaCtaId ;  /* 0x0000000000071919 */ /* 0x000e220000008800 */
[----:B------:R-:W-:-:S04]  /*89c0*/  @P1 MOV R6, 0x400 ;  /* 0x0000040000061802 */ /* 0x000fc80000000f00 */
[----:B0-----:R-:W-:Y:S01]  /*89d0*/  @P1 LEA R8, R7, R6, 0x18 ;  /* 0x0000000607081211 */ /* 0x001fe200078ec0ff */
[----:B------:R-:W-:Y:S01]  /*89e0*/  IMAD.WIDE.U32 R6, R15, -0x33333333, RZ ;  /* 0xcccccccd0f067825 */ /* 0x000fe200078e00ff */
[----:B------:R-:W-:Y:S02]  /*89f0*/  SEL R6, RZ, 0x1, !P0 ;  /* 0x00000001ff067807 */ /* 0x000fe40004000000 */
[----:B------:R0:W-:Y:S01]  /*8a00*/  @P1 SYNCS.ARRIVE.TRANS64.A1T0 RZ, [R8+URZ+0x68], RZ ;  /* 0x000068ff08ff19a7 */ /* 0x0001e2000810003f */
[----:B------:R-:W-:Y:S02]  /*8a10*/  IADD3 R2, P1, R2, UR22, RZ ;  /* 0x0000001602027c10 */ /* 0x000fe4000ff3e0ff */
[----:B------:R-:W-:Y:S01]  /*8a20*/  LOP3.LUT R11, R11, R6, RZ, 0x3c, !PT ;  /* 0x000000060b0b7212 */ /* 0x000fe200078e3cff */
[----:B------:R-:W-:Y:S01]  /*8a30*/  IMAD.MOV.U32 R6, RZ, RZ, -0x1 ;  /* 0xffffffffff067424 */ /* 0x000fe200078e00ff */
[----:B------:R-:W-:Y:S02]  /*8a40*/  IADD3.X R3, R3, UR13, RZ, P1, !PT ;  /* 0x0000000d03037c10 */ /* 0x000fe40008ffe4ff */
[----:B------:R-:W-:-:S02]  /*8a50*/  ISETP.GE.U32.AND P0, PT, R2, UR8, PT ;  /* 0x0000000802007c0c */ /* 0x000fc4000bf06070 */
[----:B0-----:R-:W-:Y:S02]  /*8a60*/  SHF.R.U32.HI R8, RZ, 0x2, R7 ;  /* 0x00000002ff087819 */ /* 0x001fe40000011607 */
[----:B------:R-:W-:Y:S02]  /*8a70*/  ISETP.GE.U32.AND.EX P0, PT, R3, UR9, PT, P0 ;  /* 0x0000000903007c0c */ /* 0x000fe4000bf06100 */
[----:B------:R-:W-:Y:S01]  /*8a80*/  @P3 LOP3.LUT R11, R11, 0x1, R8, 0x78, !PT ;  /* 0x000000010b0b3812 */ /* 0x000fe200078e7808 */
[----:B------:R-:W-:Y:S01]  /*8a90*/  IMAD R15, R8, -0x5, R15 ;  /* 0xfffffffb080f7824 */ /* 0x000fe200078e020f */
[----:B------:R-:W-:-:S09]  /*8aa0*/  PRMT R7, RZ, 0x7610, R7 ;  /* 0x00007610ff077816 */ /* 0x000fd20000000007 */
[----:B------:R-:W-:Y:S05]  /*8ab0*/  @P0 BRA `(.L_x_183) ;  /* 0x0000000400480947 */ /* 0x000fea0003800000 */
[----:B------:R-:W0:Y:S01]  /*8ac0*/  S2R R17, SR_CTAID.X ;  /* 0x0000000000117919 */ /* 0x000e220000002500 */
[----:B------:R-:W-:Y:S01]  /*8ad0*/  ULDC.64 UR8, c[0x0][0x628] ;  /* 0x00018a0000087ab9 */ /* 0x000fe20000000a00 */
[----:B------:R-:W1:Y:S01]  /*8ae0*/  LDC R18, c[0x0][0x144] ;  /* 0x00005100ff127b82 */ /* 0x000e620000000800 */
[----:B------:R-:W-:Y:S01]  /*8af0*/  ISETP.NE.U32.AND P0, PT, RZ, UR8, PT ;  /* 0x00000008ff007c0c */ /* 0x000fe2000bf05070 */
[----:B------:R-:W2:Y:S01]  /*8b00*/  S2R R12, SR_CTAID.Y ;  /* 0x00000000000c7919 */ /* 0x000ea20000002600 */
[----:B------:R-:W-:Y:S01]  /*8b10*/  ULDC UR10, c[0x0][0x150] ;  /* 0x00005400000a7ab9 */ /* 0x000fe20000000800 */
[----:B------:R-:W-:Y:S01]  /*8b20*/  ULDC UR11, c[0x0][0x630] ;  /* 0x00018c00000b7ab9 */ /* 0x000fe20000000800 */
[----:B------:R-:W-:Y:S01]  /*8b30*/  ISETP.NE.AND.EX P0, PT, RZ, UR9, PT, P0 ;  /* 0x00000009ff007c0c */ /* 0x000fe2000bf05300 */
[----:B------:R-:W-:Y:S01]  /*8b40*/  IMAD.MOV.U32 R6, RZ, RZ, R2 ;  /* 0x000000ffff067224 */ /* 0x000fe200078e0002 */
[----:B0-----:R-:W-:-:S05]  /*8b50*/  I2FP.F32.U32 R7, R17 ;  /* 0x0000001100077245 */ /* 0x001fca0000201000 */
[----:B------:R-:W-:Y:S01]  /*8b60*/  FMUL R20, R7, UR10 ;  /* 0x0000000a07147c20 */ /* 0x000fe20008400000 */
[----:B------:R-:W-:-:S05]  /*8b70*/  IMAD.MOV.U32 R7, RZ, RZ, R3 ;  /* 0x000000ffff077224 */ /* 0x000fca00078e0003 */
[----:B--2---:R-:W-:Y:S05]  /*8b80*/  @!P0 BRA `(.L_x_184) ;  /* 0x0000000000288947 */ /* 0x004fea0003800000 */
[----:B------:R-:W-:Y:S02]  /*8b90*/  ULDC UR10, c[0x0][0x634] ;  /* 0x00018d00000a7ab9 */ /* 0x000fe40000000800 */
[----:B------:R-:W-:-:S05]  /*8ba0*/  IADD3 R7, P0, R2, UR10, RZ ;  /* 0x0000000a02077c10 */ /* 0x000fca000ff1e0ff */
[----:B------:R-:W-:-:S04]  /*8bb0*/  IMAD.X R19, RZ, RZ, R3, P0 ;  /* 0x000000ffff137224 */ /* 0x000fc800000e0603 */
[----:B------:R-:W-:-:S04]  /*8bc0*/  IMAD.WIDE.U32 R8, R19, UR8, RZ ;  /* 0x0000000813087c25 */ /* 0x000fc8000f8e00ff */
[----:B------:R-:W-:-:S04]  /*8bd0*/  IMAD.WIDE.U32 R8, P0, R7, UR9, R8 ;  /* 0x0000000907087c25 */ /* 0x000fc8000f800008 */
[----:B------:R-:W-:-:S04]  /*8be0*/  IMAD.WIDE.U32 R6, R7, UR8, RZ ;  /* 0x0000000807067c25 */ /* 0x000fc8000f8e00ff */
[----:B------:R-:W-:Y:S01]  /*8bf0*/  IMAD.MOV.U32 R6, RZ, RZ, R9 ;  /* 0x000000ffff067224 */ /* 0x000fe200078e0009 */
[----:B------:R-:W-:Y:S01]  /*8c00*/  IADD3 RZ, P1, R7, R8, RZ ;  /* 0x0000000807ff7210 */ /* 0x000fe20007f3e0ff */
[----:B------:R-:W-:-:S04]  /*8c10*/  IMAD.X R7, RZ, RZ, RZ, P0 ;  /* 0x000000ffff077224 */ /* 0x000fc800000e06ff */
[----:B------:R-:W-:-:S08]  /*8c20*/  IMAD.WIDE.U32.X R6, R19, UR9, R6, P1 ;  /* 0x0000000913067c25 */ /* 0x000fd000088e0406 */
.L_x_184:
[--C-:B------:R-:W-:Y:S01]  /*8c30*/  SHF.R.U64 R16, R6, UR11, R7.reuse ;  /* 0x0000000b06107c19 */ /* 0x100fe20008001207 */
[----:B------:R-:W0:Y:S01]  /*8c40*/  F2I.U32.TRUNC.NTZ R20, R20 ;  /* 0x0000001400147305 */ /* 0x000e22000020f000 */
[----:B------:R-:W-:Y:S01]  /*8c50*/  SHF.R.U32.HI R6, RZ, UR11, R7 ;  /* 0x0000000bff067c19 */ /* 0x000fe20008011607 */
[----:B------:R-:W-:Y:S01]  /*8c60*/  ULDC.64 UR8, c[0x0][0x620] ;  /* 0x0001880000087ab9 */ /* 0x000fe20000000a00 */
[----:B------:R-:W-:Y:S01]  /*8c70*/  IADD3 R9, P0, RZ, -R16, RZ ;  /* 0x80000010ff097210 */ /* 0x000fe20007f1e0ff */
[----:B------:R-:W-:Y:S01]  /*8c80*/  ULDC.64 UR10, c[0x0][0x640] ;  /* 0x00019000000a7ab9 */ /* 0x000fe20000000a00 */
[----:B------:R-:W2:Y:S03]  /*8c90*/  LDC R21, c[0x0][0x148] ;  /* 0x00005200ff157b82 */ /* 0x000ea60000000800 */
[----:B------:R-:W-:Y:S01]  /*8ca0*/  IMAD.X R6, RZ, RZ, ~R6, P0 ;  /* 0x000000ffff067224 */ /* 0x000fe200000e0e06 */
[----:B------:R-:W-:-:S03]  /*8cb0*/  ISETP.NE.U32.AND P0, PT, RZ, UR10, PT ;  /* 0x0000000aff007c0c */ /* 0x000fc6000bf05070 */
[----:B------:R-:W-:Y:S01]  /*8cc0*/  IMAD R8, R6, UR8, RZ ;  /* 0x0000000806087c24 */ /* 0x000fe2000f8e02ff */
[----:B------:R-:W-:Y:S01]  /*8cd0*/  ISETP.NE.AND.EX P0, PT, RZ, UR11, PT, P0 ;  /* 0x0000000bff007c0c */ /* 0x000fe2000bf05300 */
[----:B------:R-:W-:Y:S01]  /*8ce0*/  IMAD.WIDE.U32 R6, R9, UR8, R2 ;  /* 0x0000000809067c25 */ /* 0x000fe2000f8e0002 */
[----:B------:R-:W-:-:S03]  /*8cf0*/  ULDC UR8, c[0x0][0x618] ;  /* 0x0001860000087ab9 */ /* 0x000fc60000000800 */
[----:B------:R-:W-:Y:S01]  /*8d00*/  IMAD R9, R9, UR9, R8 ;  /* 0x0000000909097c24 */ /* 0x000fe2000f8e0208 */
[----:B------:R-:W-:Y:S01]  /*8d10*/  ULDC UR9, c[0x0][0x154] ;  /* 0x0000550000097ab9 */ /* 0x000fe20000000800 */
[----:B0-----:R-:W-:Y:S02]  /*8d20*/  IMAD.MOV R8, RZ, RZ, -R20 ;  /* 0x000000ffff087224 */ /* 0x001fe400078e0a14 */
[----:B------:R-:W-:Y:S02]  /*8d30*/  IMAD.IADD R7, R7, 0x1, R9 ;  /* 0x0000000107077824 */ /* 0x000fe400078e0209 */
[----:B-1----:R-:W-:Y:S01]  /*8d40*/  IMAD R17, R18, R8, R17 ;  /* 0x0000000812117224 */ /* 0x002fe200078e0211 */
[----:B------:R-:W-:Y:S02]  /*8d50*/  I2FP.F32.U32 R8, R12 ;  /* 0x0000000c00087245 */ /* 0x000fe40000201000 */
[--C-:B------:R-:W-:Y:S02]  /*8d60*/  SHF.R.U64 R18, R6, UR8, R7.reuse ;  /* 0x0000000806127c19 */ /* 0x100fe40008001207 */
[----:B------:R-:W-:Y:S01]  /*8d70*/  SHF.R.U32.HI R7, RZ, UR8, R7 ;  /* 0x00000008ff077c19 */ /* 0x000fe20008011607 */
[----:B------:R-:W-:Y:S01]  /*8d80*/  FMUL R8, R8, UR9 ;  /* 0x0000000908087c20 */ /* 0x000fe20008400000 */
[----:B------:R-:W-:-:S02]  /*8d90*/  ULDC UR8, c[0x0][0x608] ;  /* 0x0001820000087ab9 */ /* 0x000fc40000000800 */
[--C-:B------:R-:W-:Y:S01]  /*8da0*/  SHF.R.U64 R20, R18, UR8, R7.reuse ;  /* 0x0000000812147c19 */ /* 0x100fe20008001207 */
[----:B------:R0:W1:Y:S01]  /*8db0*/  F2I.U32.TRUNC.NTZ R22, R8 ;  /* 0x0000000800167305 */ /* 0x000062000020f000 */
[----:B------:R-:W-:Y:S01]  /*8dc0*/  SHF.R.U32.HI R7, RZ, UR8, R7 ;  /* 0x00000008ff077c19 */ /* 0x000fe20008011607 */
[----:B------:R-:W-:-:S03]  /*8dd0*/  ULDC UR8, c[0x0][0x658] ;  /* 0x0001960000087ab9 */ /* 0x000fc60000000800 */
[--C-:B------:R-:W-:Y:S02]  /*8de0*/  SHF.R.U64 R19, R20, UR8, R7.reuse ;  /* 0x0000000814137c19 */ /* 0x100fe40008001207 */
[----:B------:R-:W-:-:S03]  /*8df0*/  SHF.R.U32.HI R23, RZ, UR8, R7 ;  /* 0x00000008ff177c19 */ /* 0x000fc60008011607 */
[----:B------:R-:W-:Y:S02]  /*8e00*/  IMAD.MOV.U32 R6, RZ, RZ, R19 ;  /* 0x000000ffff067224 */ /* 0x000fe400078e0013 */
[----:B------:R-:W-:Y:S01]  /*8e10*/  IMAD.MOV.U32 R7, RZ, RZ, R23 ;  /* 0x000000ffff077224 */ /* 0x000fe200078e0017 */
[----:B0-----:R-:W-:Y:S06]  /*8e20*/  @!P0 BRA `(.L_x_185) ;  /* 0x0000000000288947 */ /* 0x001fec0003800000 */
        /* <DEDUP_REMOVED lines=10> */
.L_x_185:
[----:B------:R-:W-:Y:S01]  /*8ed0*/  ULDC UR8, c[0x0][0x648] ;  /* 0x0001920000087ab9 */ /* 0x000fe20000000800 */
[----:B-1----:R-:W-:Y:S01]  /*8ee0*/  IMAD.MOV R22, RZ, RZ, -R22 ;  /* 0x000000ffff167224 */ /* 0x002fe200078e0a16 */
[----:B------:R-:W-:Y:S01]  /*8ef0*/  SHF.R.U64 R7, R6, UR8, R7 ;  /* 0x0000000806077c19 */ /* 0x000fe20008001207 */
[----:B------:R-:W-:Y:S01]  /*8f00*/  ULDC UR8, c[0x0][0x638] ;  /* 0x00018e0000087ab9 */ /* 0x000fe20000000800 */
[----:B------:R-:W-:Y:S01]  /*8f10*/  LOP3.LUT R6, R20, UR19, RZ, 0xc0, !PT ;  /* 0x0000001314067c12 */ /* 0x000fe2000f8ec0ff */
[----:B--2---:R-:W-:Y:S01]  /*8f20*/  @P2 IMAD R17, R21, R22, R12 ;  /* 0x0000001615112224 */ /* 0x004fe200078e020c */
[----:B------:R-:W-:Y:S01]  /*8f30*/  LOP3.LUT R18, R18, UR5, RZ, 0xc0, !PT ;  /* 0x0000000512127c12 */ /* 0x000fe2000f8ec0ff */
[----:B------:R-:W-:Y:S01]  /*8f40*/  IMAD.MOV R8, RZ, RZ, -R7 ;  /* 0x000000ffff087224 */ /* 0x000fe200078e0a07 */
[----:B------:R-:W-:Y:S01]  /*8f50*/  ULDC UR9, c[0x0][0x610] ;  /* 0x0001840000097ab9 */ /* 0x000fe20000000800 */
[----:B------:R-:W-:Y:S02]  /*8f60*/  IMAD R6, R7, UR6, R6 ;  /* 0x0000000607067c24 */ /* 0x000fe4000f8e0206 */
[----:B------:R-:W-:Y:S01]  /*8f70*/  IMAD R19, R8, UR8, R19 ;  /* 0x0000000808137c24 */ /* 0x000fe2000f8e0213 */
[----:B------:R-:W-:Y:S01]  /*8f80*/  ULDC UR8, c[0x0][0x600] ;  /* 0x0001800000087ab9 */ /* 0x000fe20000000800 */
[----:B------:R-:W-:-:S02]  /*8f90*/  IMAD R6, R6, UR9, R17 ;  /* 0x0000000906067c24 */ /* 0x000fc4000f8e0211 */
[----:B------:R-:W-:Y:S02]  /*8fa0*/  IMAD R19, R19, UR8, R18 ;  /* 0x0000000813137c24 */ /* 0x000fe4000f8e0212 */
[----:B------:R-:W-:-:S03]  /*8fb0*/  IMAD.MOV.U32 R7, RZ, RZ, 0x1 ;  /* 0x00000001ff077424 */ /* 0x000fc600078e00ff */
[----:B------:R-:W-:Y:S02]  /*8fc0*/  SEL R17, R19, R6, !P2 ;  /* 0x0000000613117207 */ /* 0x000fe40005000000 */
[----:B------:R-:W-:-:S07]  /*8fd0*/  SEL R6, R6, R19, !P2 ;  /* 0x0000001306067207 */ /* 0x000fce0005000000 */
.L_x_183:
[----:B------:R-:W-:Y:S05]  /*8fe0*/  BSYNC B1 ;  /* 0x0000000000017941 */ /* 0x000fea0003800000 */
.L_x_182:
[----:B------:R-:W-:-:S13]  /*8ff0*/  LOP3.LUT P0, RZ, R7, 0xff, RZ, 0xc0, !PT ;  /* 0x000000ff07ff7812 */ /* 0x000fda000780c0ff */
[----:B------:R-:W-:Y:S05]  /*9000*/  @P0 BRA `(.L_x_186) ;  /* 0xfffffff400500947 */ /* 0x000fea000383ffff */
[----:B------:R-:W-:Y:S05]  /*9010*/  BSYNC B0 ;  /* 0x0000000000007941 */ /* 0x000fea0003800000 */
.L_x_175:
[----:B------:R-:W-:-:S03]  /*9020*/  UMOV UR8, 0xffffffff ;  /* 0xffffffff00087882 */ /* 0x000fc60000000000 */
[----:B------:R-:W-:Y:S05]  /*9030*/  BRA.DIV UR8, `(.L_x_187) ;  /* 0x0000000608407947 */ /* 0x000fea000b800000 */
[----:B------:R-:W-:-:S13]  /*9040*/  ELECT P0, URZ, PT ;  /* 0x00000000003f782f */ /* 0x000fda0003800000 */
.L_x_202:
[----:B------:R-:W-:Y:S04]  /*9050*/  BSSY B0, `(.L_x_188) ;  /* 0x0000034000007945 */ /* 0x000fe80003800000 */
[----:B------:R-:W-:Y:S05]  /*9060*/  @!P0 BRA `(.L_x_189) ;  /* 0x0000000000c88947 */ /* 0x000fea0003800000 */
[----:B------:R-:W-:-:S04]  /*9070*/  LOP3.LUT R4, R4, 0x2, RZ, 0xfc, !PT ;  /* 0x0000000204047812 */ /* 0x000fc800078efcff */
[----:B------:R-:W-:-:S13]  /*9080*/  ISETP.NE.AND P0, PT, R4, 0x3, PT ;  /* 0x000000030400780c */ /* 0x000fda0003f05270 */
[----:B------:R-:W-:Y:S05]  /*9090*/  @!P0 BRA `(.L_x_190) ;  /* 0x0000000000048947 */ /* 0x000fea0003800000 */
[----:B------:R-:W-:Y:S01]  /*90a0*/  BPT.TRAP 0x1 ;  /* 0x000000040000795c */ /* 0x000fe20000300000 */
.L_x_190:
[----:B------:R-:W0:Y:S01]  /*90b0*/  S2R R3, SR_CgaCtaId ;  /* 0x0000000000037919 */ /* 0x000e220000008800 */
[----:B------:R-:W-:-:S04]  /*90c0*/  MOV R0, 0x400 ;  /* 0x0000040000007802 */ /* 0x000fc80000000f00 */
[----:B0-----:R-:W-:Y:S02]  /*90d0*/  LEA R0, R3, R0, 0x18 ;  /* 0x0000000003007211 */ /* 0x001fe400078ec0ff */
[----:B------:R-:W-:-:S03]  /*90e0*/  SHF.L.U32 R3, R11, 0x1f, RZ ;  /* 0x0000001f0b037819 */ /* 0x000fc600000006ff */
[----:B------:R-:W-:-:S04]  /*90f0*/  VIADD R0, R0, 0x28 ;  /* 0x0000002800007836 */ /* 0x000fc80000000000 */
[C---:B------:R-:W-:Y:S02]  /*9100*/  IMAD R6, R15.reuse, 0x8, R0 ;  /* 0x000000080f067824 */ /* 0x040fe400078e0200 */
[----:B------:R-:W-:Y:S02]  /*9110*/  VIADD R15, R15, 0x1 ;  /* 0x000000010f0f7836 */ /* 0x000fe40000000000 */
[----:B------:R-:W0:Y:S03]  /*9120*/  SYNCS.PHASECHK.TRANS64.TRYWAIT P0, [R6+URZ], R3 ;  /* 0x00000003060075a7 */ /* 0x000e26000800017f */
[----:B------:R-:W-:-:S04]  /*9130*/  ISETP.NE.AND P1, PT, R15, 0x5, PT ;  /* 0x000000050f00780c */ /* 0x000fc80003f25270 */
[----:B------:R-:W-:Y:S02]  /*9140*/  SEL R2, RZ, 0x1, P1 ;  /* 0x00000001ff027807 */ /* 0x000fe40000800000 */
[----:B------:R-:W-:Y:S02]  /*9150*/  SEL R15, R15, RZ, P1 ;  /* 0x000000ff0f0f7207 */ /* 0x000fe40000800000 */
[----:B------:R-:W-:-:S03]  /*9160*/  LOP3.LUT R8, R11, R2, RZ, 0x3c, !PT ;  /* 0x000000020b087212 */ /* 0x000fc600078e3cff */
[----:B------:R-:W-:Y:S01]  /*9170*/  IMAD R7, R15, 0x8, R0 ;  /* 0x000000080f077824 */ /* 0x000fe200078e0200 */
[----:B------:R-:W-:Y:S01]  /*9180*/  SHF.L.U32 R4, R8, 0x1f, RZ ;  /* 0x0000001f08047819 */ /* 0x000fe200000006ff */
[----:B0-----:R-:W-:Y:S06]  /*9190*/  @!P0 BRA `(.L_x_191) ;  /* 0x0000000400088947 */ /* 0x001fec0003800000 */
.L_x_203:
[----:B------:R-:W1:Y:S01]  /*91a0*/  SYNCS.PHASECHK.TRANS64.TRYWAIT P0, [R7+URZ], R4 ;  /* 0x00000004070075a7 */ /* 0x000e62000800017f */
[----:B------:R-:W-:-:S05]  /*91b0*/  VIADD R2, R15, 0x1 ;  /* 0x000000010f027836 */ /* 0x000fca0000000000 */
[----:B------:R-:W-:-:S04]  /*91c0*/  ISETP.NE.AND P1, PT, R2, 0x5, PT ;  /* 0x000000050200780c */ /* 0x000fc80003f25270 */
[----:B0-----:R-:W-:Y:S02]  /*91d0*/  SEL R3, RZ, 0x1, P1 ;  /* 0x00000001ff037807 */ /* 0x001fe40000800000 */
[----:B------:R-:W-:Y:S02]  /*91e0*/  SEL R9, R2, RZ, P1 ;  /* 0x000000ff02097207 */ /* 0x000fe40000800000 */
[----:B------:R-:W-:-:S03]  /*91f0*/  LOP3.LUT R8, R8, R3, RZ, 0x3c, !PT ;  /* 0x0000000308087212 */ /* 0x000fc600078e3cff */
[----:B------:R-:W-:Y:S01]  /*9200*/  IMAD R10, R9, 0x8, R0 ;  /* 0x00000008090a7824 */ /* 0x000fe200078e0200 */
[----:B------:R-:W-:Y:S01]  /*9210*/  SHF.L.U32 R5, R8, 0x1f, RZ ;  /* 0x0000001f08057819 */ /* 0x000fe200000006ff */
[----:B-1----:R-:W-:Y:S06]  /*9220*/  @!P0 BRA `(.L_x_192) ;  /* 0x0000000000f88947 */ /* 0x002fec0003800000 */
.L_x_204:
[----:B------:R-:W1:Y:S01]  /*9230*/  SYNCS.PHASECHK.TRANS64.TRYWAIT P0, [R10+URZ], R5 ;  /* 0x000000050a0075a7 */ /* 0x000e62000800017f */
[----:B------:R-:W-:-:S05]  /*9240*/  VIADD R2, R9, 0x1 ;  /* 0x0000000109027836 */ /* 0x000fca0000000000 */
[----:B------:R-:W-:-:S04]  /*9250*/  ISETP.NE.AND P1, PT, R2, 0x5, PT ;  /* 0x000000050200780c */ /* 0x000fc80003f25270 */
[----:B------:R-:W-:Y:S02]  /*9260*/  SEL R3, RZ, 0x1, P1 ;  /* 0x00000001ff037807 */ /* 0x000fe40000800000 */
[----:B0-----:R-:W-:Y:S02]  /*9270*/  SEL R7, R2, RZ, P1 ;  /* 0x000000ff02077207 */ /* 0x001fe40000800000 */
[----:B------:R-:W-:-:S03]  /*9280*/  LOP3.LUT R9, R8, R3, RZ, 0x3c, !PT ;  /* 0x0000000308097212 */ /* 0x000fc600078e3cff */
[----:B------:R-:W-:Y:S01]  /*9290*/  IMAD R11, R7, 0x8, R0 ;  /* 0x00000008070b7824 */ /* 0x000fe200078e0200 */
[----:B------:R-:W-:Y:S01]  /*92a0*/  SHF.L.U32 R6, R9, 0x1f, RZ ;  /* 0x0000001f09067819 */ /* 0x000fe200000006ff */
[----:B-1----:R-:W-:Y:S06]  /*92b0*/  @!P0 BRA `(.L_x_193) ;  /* 0x0000000000e88947 */ /* 0x002fec0003800000 */
.L_x_205:
[----:B------:R-:W1:Y:S01]  /*92c0*/  SYNCS.PHASECHK.TRANS64.TRYWAIT P0, [R11+URZ], R6 ;  /* 0x000000060b0075a7 */ /* 0x000e62000800017f */
[----:B------:R-:W-:-:S05]  /*92d0*/  VIADD R2, R7, 0x1 ;  /* 0x0000000107027836 */ /* 0x000fca0000000000 */
[----:B------:R-:W-:-:S04]  /*92e0*/  ISETP.NE.AND P1, PT, R2, 0x5, PT ;  /* 0x000000050200780c */ /* 0x000fc80003f25270 */
[----:B------:R-:W-:Y:S02]  /*92f0*/  SEL R4, RZ, 0x1, P1 ;  /* 0x00000001ff047807 */ /* 0x000fe40000800000 */
[----:B------:R-:W-:Y:S02]  /*9300*/  SEL R3, R2, RZ, P1 ;  /* 0x000000ff02037207 */ /* 0x000fe40000800000 */
[----:B------:R-:W-:Y:S01]  /*9310*/  LOP3.LUT R4, R9, R4, RZ, 0x3c, !PT ;  /* 0x0000000409047212 */ /* 0x000fe200078e3cff */
[----:B-1----:R-:W-:Y:S06]  /*9320*/  @!P0 BRA `(.L_x_194) ;  /* 0x0000000000e08947 */ /* 0x002fec0003800000 */
.L_x_206:
[----:B------:R-:W-:Y:S01]  /*9330*/  IMAD R3, R3, 0x8, R0 ;  /* 0x0000000803037824 */ /* 0x000fe200078e0200 */
[----:B------:R-:W-:-:S07]  /*9340*/  SHF.L.U32 R0, R4, 0x1f, RZ ;  /* 0x0000001f04007819 */ /* 0x000fce00000006ff */
.L_x_195:
[----:B--2---:R2:W3:Y:S02]  /*9350*/  SYNCS.PHASECHK.TRANS64.TRYWAIT P0, [R3+URZ], R0 ;  /* 0x00000000030075a7 */ /* 0x0044e4000800017f */
[----:B---3--:R-:W-:Y:S05]  /*9360*/  @!P0 NANOSLEEP.SYNCS 0x989680 ;  /* 0x009896800000895d */ /* 0x008fea0003900000 */
[----:B------:R-:W3:Y:S02]  /*9370*/  @!P0 SYNCS.PHASECHK.TRANS64 P0, [R3+URZ], R0 ;  /* 0x00000000030085a7 */ /* 0x000ee4000800007f */
[----:B---3--:R-:W-:Y:S05]  /*9380*/  @!P0 BRA `(.L_x_195) ;  /* 0xfffffffc00f08947 */ /* 0x008fea000383ffff */
.L_x_189:
[----:B------:R-:W-:Y:S05]  /*9390*/  BSYNC B0 ;  /* 0x0000000000007941 */ /* 0x000fea0003800000 */
.L_x_188:
[----:B------:R-:W-:Y:S05]  /*93a0*/  EXIT ;  /* 0x000000000000794d */ /* 0x000fea0003800000 */
.L_x_21:
[----:B-1----:R-:W-:-:S04]  /*93b0*/  IMAD.U32 R13, RZ, RZ, UR6 ;  /* 0x00000006ff0d7e24 */ /* 0x002fc8000f8e00ff */
[----:B------:R1:W4:Y:S03]  /*93c0*/  SYNCS.PHASECHK.TRANS64.TRYWAIT P0, [R13+URZ], R12 ;  /* 0x0000000c0d0075a7 */ /* 0x000326000800017f */
[----:B----4-:R-:W-:Y:S05]  /*93d0*/  @!P0 NANOSLEEP.SYNCS 0x989680 ;  /* 0x009896800000895d */ /* 0x010fea0003900000 */
[----:B------:R-:W4:Y:S02]  /*93e0*/  @!P0 SYNCS.PHASECHK.TRANS64 P0, [R13+URZ], R12 ;  /* 0x0000000c0d0085a7 */ /* 0x000f24000800007f */
[----:B----4-:R-:W-:Y:S05]  /*93f0*/  @!P0 BRA `(.L_x_21) ;  /* 0xfffffffc00ec8947 */ /* 0x010fea000383ffff */
[----:B------:R-:W-:Y:S05]  /*9400*/  BRA `(.L_x_20) ;  /* 0xffffff8400047947 */ /* 0x000fea000383ffff */
.L_x_27:
[----:B-1----:R-:W-:-:S04]  /*9410*/  IMAD.U32 R145, RZ, RZ, UR12 ;  /* 0x0000000cff917e24 */ /* 0x002fc8000f8e00ff */
[----:B------:R1:W4:Y:S03]  /*9420*/  SYNCS.PHASECHK.TRANS64.TRYWAIT P0, [R145+URZ], R140 ;  /* 0x0000008c910075a7 */ /* 0x000326000800017f */
[----:B----4-:R-:W-:Y:S05]  /*9430*/  @!P0 NANOSLEEP.SYNCS 0x989680 ;  /* 0x009896800000895d */ /* 0x010fea0003900000 */
[----:B------:R-:W4:Y:S02]  /*9440*/  @!P0 SYNCS.PHASECHK.TRANS64 P0, [R145+URZ], R140 ;  /* 0x0000008c910085a7 */ /* 0x000f24000800007f */
[----:B----4-:R-:W-:Y:S05]  /*9450*/  @!P0 BRA `(.L_x_27) ;  /* 0xfffffffc00ec8947 */ /* 0x010fea000383ffff */
[----:B------:R-:W-:Y:S05]  /*9460*/  BRA `(.L_x_26) ;  /* 0xffffff8c00347947 */ /* 0x000fea000383ffff */
.L_x_176:
[----:B------:R-:W-:Y:S01]  /*9470*/  BSSY B1, `(.L_x_196) ;  /* 0x0000006000017945 */ /* 0x000fe20003800000 */
[----:B------:R-:W-:-:S07]  /*9480*/  IMAD.MOV.U32 R7, RZ, RZ, -0x1 ;  /* 0xffffffffff077424 */ /* 0x000fce00078e00ff */
[----:B------:R-:W-:Y:S05]  /*9490*/  WARPSYNC.COLLECTIVE R7, `(.L_x_197) ;  /* 0x00000000070c7348 */ /* 0x000fea0003c00000 */
[----:B------:R-:W-:Y:S02]  /*94a0*/  ELECT P0, UR62, PT ;  /* 0x00000000003e782f */ /* 0x000fe40003800000 */
[----:B------:R-:W-:Y:S01]  /*94b0*/  MOV R7, UR62 ;  /* 0x0000003e00077c02 */ /* 0x000fe20008000f00 */
[----:B------:R-:W-:Y:S10]  /*94c0*/  ENDCOLLECTIVE ;  /* 0x000000000000791b */ /* 0x000ff40003800000 */
.L_x_197:
[----:B------:R-:W-:Y:S05]  /*94d0*/  BSYNC B1 ;  /* 0x0000000000017941 */ /* 0x000fea0003800000 */
.L_x_196:
[----:B------:R-:W-:Y:S05]  /*94e0*/  BRA `(.L_x_198) ;  /* 0xfffffff000247947 */ /* 0x000fea000383ffff */
.L_x_179:
[----:B-1----:R1:W2:Y:S02]  /*94f0*/  SYNCS.PHASECHK.TRANS64.TRYWAIT P0, [R20+URZ+0x28], R9 ;  /* 0x00002809140075a7 */ /* 0x0022a4000800017f */
[----:B--2---:R-:W-:Y:S05]  /*9500*/  @!P0 NANOSLEEP.SYNCS 0x989680 ;  /* 0x009896800000895d */ /* 0x004fea0003900000 */
[----:B------:R-:W2:Y:S02]  /*9510*/  @!P0 SYNCS.PHASECHK.TRANS64 P0, [R20+URZ+0x28], R9 ;  /* 0x00002809140085a7 */ /* 0x000ea4000800007f */
[----:B--2---:R-:W-:Y:S05]  /*9520*/  @!P0 BRA `(.L_x_179) ;  /* 0xfffffffc00f08947 */ /* 0x004fea000383ffff */
[----:B------:R-:W-:Y:S05]  /*9530*/  BRA `(.L_x_199) ;  /* 0xfffffff0005c7947 */ /* 0x000fea000383ffff */
.L_x_187:
[----:B------:R-:W-:Y:S01]  /*9540*/  BSSY B0, `(.L_x_200) ;  /* 0x0000006000007945 */ /* 0x000fe20003800000 */
[----:B------:R-:W-:-:S07]  /*9550*/  IMAD.MOV.U32 R7, RZ, RZ, -0x1 ;  /* 0xffffffffff077424 */ /* 0x000fce00078e00ff */
[----:B------:R-:W-:Y:S05]  /*9560*/  WARPSYNC.COLLECTIVE R7, `(.L_x_201) ;  /* 0x00000000070c7348 */ /* 0x000fea0003c00000 */
[----:B------:R-:W-:Y:S02]  /*9570*/  ELECT P0, UR62, PT ;  /* 0x00000000003e782f */ /* 0x000fe40003800000 */
[----:B------:R-:W-:Y:S01]  /*9580*/  MOV R7, UR62 ;  /* 0x0000003e00077c02 */ /* 0x000fe20008000f00 */
[----:B------:R-:W-:Y:S10]  /*9590*/  ENDCOLLECTIVE ;  /* 0x000000000000791b */ /* 0x000ff40003800000 */
.L_x_201:
[----:B------:R-:W-:Y:S05]  /*95a0*/  BSYNC B0 ;  /* 0x0000000000007941 */ /* 0x000fea0003800000 */
.L_x_200:
[----:B------:R-:W-:Y:S05]  /*95b0*/  BRA `(.L_x_202) ;  /* 0xfffffff800a47947 */ /* 0x000fea000383ffff */
.L_x_191:
[----:B0-----:R0:W1:Y:S02]  /*95c0*/  SYNCS.PHASECHK.TRANS64.TRYWAIT P0, [R6+URZ], R3 ;  /* 0x00000003060075a7 */ /* 0x001064000800017f */
[----:B-1----:R-:W-:Y:S05]  /*95d0*/  @!P0 NANOSLEEP.SYNCS 0x989680 ;  /* 0x009896800000895d */ /* 0x002fea0003900000 */
[----:B------:R-:W1:Y:S02]  /*95e0*/  @!P0 SYNCS.PHASECHK.TRANS64 P0, [R6+URZ], R3 ;  /* 0x00000003060085a7 */ /* 0x000e64000800007f */
[----:B-1----:R-:W-:Y:S05]  /*95f0*/  @!P0 BRA `(.L_x_191) ;  /* 0xfffffffc00f08947 */ /* 0x002fea000383ffff */
[----:B------:R-:W-:Y:S05]  /*9600*/  BRA `(.L_x_203) ;  /* 0xfffffff800e47947 */ /* 0x000fea000383ffff */
.L_x_192:
[----:B0-----:R0:W1:Y:S02]  /*9610*/  SYNCS.PHASECHK.TRANS64.TRYWAIT P0, [R7+URZ], R4 ;  /* 0x00000004070075a7 */ /* 0x001064000800017f */
[----:B-1----:R-:W-:Y:S05]  /*9620*/  @!P0 NANOSLEEP.SYNCS 0x989680 ;  /* 0x009896800000895d */ /* 0x002fea0003900000 */
[----:B------:R-:W1:Y:S02]  /*9630*/  @!P0 SYNCS.PHASECHK.TRANS64 P0, [R7+URZ], R4 ;  /* 0x00000004070085a7 */ /* 0x000e64000800007f */
[----:B-1----:R-:W-:Y:S05]  /*9640*/  @!P0 BRA `(.L_x_192) ;  /* 0xfffffffc00f08947 */ /* 0x002fea000383ffff */
[----:B------:R-:W-:Y:S05]  /*9650*/  BRA `(.L_x_204) ;  /* 0xfffffff800f47947 */ /* 0x000fea000383ffff */
.L_x_193:
[----:B0-----:R0:W1:Y:S02]  /*9660*/  SYNCS.PHASECHK.TRANS64.TRYWAIT P0, [R10+URZ], R5 ;  /* 0x000000050a0075a7 */ /* 0x001064000800017f */
[----:B-1----:R-:W-:Y:S05]  /*9670*/  @!P0 NANOSLEEP.SYNCS 0x989680 ;  /* 0x009896800000895d */ /* 0x002fea0003900000 */
[----:B------:R-:W1:Y:S02]  /*9680*/  @!P0 SYNCS.PHASECHK.TRANS64 P0, [R10+URZ], R5 ;  /* 0x000000050a0085a7 */ /* 0x000e64000800007f */
[----:B-1----:R-:W-:Y:S05]  /*9690*/  @!P0 BRA `(.L_x_193) ;  /* 0xfffffffc00f08947 */ /* 0x002fea000383ffff */
[----:B------:R-:W-:Y:S05]  /*96a0*/  BRA `(.L_x_205) ;  /* 0xfffffffc00047947 */ /* 0x000fea000383ffff */
.L_x_194:
[----:B-1----:R1:W2:Y:S02]  /*96b0*/  SYNCS.PHASECHK.TRANS64.TRYWAIT P0, [R11+URZ], R6 ;  /* 0x000000060b0075a7 */ /* 0x0022a4000800017f */
[----:B--2---:R-:W-:Y:S05]  /*96c0*/  @!P0 NANOSLEEP.SYNCS 0x989680 ;  /* 0x009896800000895d */ /* 0x004fea0003900000 */
[----:B------:R-:W2:Y:S02]  /*96d0*/  @!P0 SYNCS.PHASECHK.TRANS64 P0, [R11+URZ], R6 ;  /* 0x000000060b0085a7 */ /* 0x000ea4000800007f */
[----:B--2---:R-:W-:Y:S05]  /*96e0*/  @!P0 BRA `(.L_x_194) ;  /* 0xfffffffc00f08947 */ /* 0x004fea000383ffff */
[----:B------:R-:W-:Y:S05]  /*96f0*/  BRA `(.L_x_206) ;  /* 0xfffffffc000c7947 */ /* 0x000fea000383ffff */
.L_x_207:
[----:B------:R-:W-:-:S00]  /*9700*/  BRA `(.L_x_207) ;  /* 0xfffffffc00fc7947 */ /* 0x000fc0000383ffff */
[----:B------:R-:W-:-:S00]  /*9710*/  NOP ;  /* 0x0000000000007918 */ /* 0x000fc00000000000 */
        /* <DEDUP_REMOVED lines=14> */
.L_x_208:


//--------------------- .nv.shared._ZN7cutlass13device_kernelINS_4gemm6kernel13GemmUniversalIN4cute5tupleIJiiiiEEENS1_10collective13CollectiveMmaINS1_37MainloopSm90TmaGmmaWarpSpecializedFP8ILi5ENS5_IJNS4_1CILi2EEENSA_ILi1EEESC_EEENS1_35KernelTmaWarpSpecializedCooperativeEEENS5_IJNSA_ILi128EEESG_NSA_ILi32EEEEEENS_12float_e5m2_tENS5_IJlSC_lEEESJ_SK_NS4_8TiledMMAINS4_8MMA_AtomIJNS4_4SM904GMMA31MMA_64x128x32_F32E5M2E5M2_SS_TNILNSO_7ScaleInE1ELSQ_1EEEEEENS4_6LayoutISD_NS5_IJSC_NSA_ILi0EEESU_EEEEENS5_IJNS4_10UnderscoreESX_SX_EEEEENS4_13SM90_TMA_LOADENS4_14ComposedLayoutINS4_7SwizzleILi1ELi4ELi3EEENS4_18smem_ptr_flag_bitsILi8EEENST_INS5_IJNSA_ILi8EEESH_EEENS5_IJSH_SC_EEEEEEEvNS4_8identityENS4_23SM90_TMA_LOAD_MULTICASTES1A_vS1B_EENS_8epilogue10collective6detail29Sm90TmaWarpSpecializedAdapterINS1F_15DefaultEpilogueISJ_SK_SK_NS1E_6thread17LinearCombinationISJ_Li1EffLNS1J_9ScaleType4KindE0ELNS_15FloatRoundStyleE2ESJ_EENS1_15EpilogueDefaultEEEEEvvEEEEvNT_6ParamsE --------------------------
	.section	.nv.shared._ZN7cutlass13device_kernelINS_4gemm6kernel13GemmUniversalIN4cute5tupleIJiiiiEEENS1_10collective13CollectiveMmaINS1_37MainloopSm90TmaGmmaWarpSpecializedFP8ILi5ENS5_IJNS4_1CILi2EEENSA_ILi1EEESC_EEENS1_35KernelTmaWarpSpecializedCooperativeEEENS5_IJNSA_ILi128EEESG_NSA_ILi32EEEEEENS_12float_e5m2_tENS5_IJlSC_lEEESJ_SK_NS4_8TiledMMAINS4_8MMA_AtomIJNS4_4SM904GMMA31MMA_64x128x32_F32E5M2E5M2_SS_TNILNSO_7ScaleInE1ELSQ_1EEEEEENS4_6LayoutISD_NS5_IJSC_NSA_ILi0EEESU_EEEEENS5_IJNS4_10UnderscoreESX_SX_EEEEENS4_13SM90_TMA_LOADENS4_14ComposedLayoutINS4_7SwizzleILi1ELi4ELi3EEENS4_18smem_ptr_flag_bitsILi8EEENST_INS5_IJNSA_ILi8EEESH_EEENS5_IJSH_SC_EEEEEEEvNS4_8identityENS4_23SM90_TMA_LOAD_MULTICASTES1A_vS1B_EENS_8epilogue10collective6detail29Sm90TmaWarpSpecializedAdapterINS1F_15DefaultEpilogueISJ_SK_SK_NS1E_6thread17LinearCombinationISJ_Li1EffLNS1J_9ScaleType4KindE0ELNS_15FloatRoundStyleE2ESJ_EENS1_15EpilogueDefaultEEEEEvvEEEEvNT_6ParamsE,"aw",@nobits
	.sectionflags	@""
	.align	16
	.zero		1024


//--------------------- .nv.shared.reserved.0     --------------------------
	.section	.nv.shared.reserved.0,"aw",@nobits
	.weak		__nv_reservedSMEM_offset_0_alias
	.size		__nv_reservedSMEM_offset_0_alias, 0, 0
	.other		__nv_reservedSMEM_offset_0_alias,@"STO_CUDA_RESERVED_SHARED STV_DEFAULT"
__nv_reservedSMEM_offset_0_alias:
	.zero		0


//--------------------- .nv.global                --------------------------
	.section	.nv.global,"aw",@nobits
.nv.global:
	.type		_ZN39_INTERNAL_fdd0e894_4_k_cu_1af0eb05_52344cute1_E,@object
	.size		_ZN39_INTERNAL_fdd0e894_4_k_cu_1af0eb05_52344cute1_E,(_ZN39_INTERNAL_fdd0e894_4_k_cu_1af0eb05_52344cuda3std3__45__cpo6cbeginE - _ZN39_INTERNAL_fdd0e894_4_k_cu_1af0eb05_52344cute1_E)
_ZN39_INTERNAL_fdd0e894_4_k_cu_1af0eb05_52344cute1_E:
	.zero		1
	.type		_ZN39_INTERNAL_fdd0e894_4_k_cu_1af0eb05_52344cuda3std3__45__cpo6cbeginE,@object
	.size		_ZN39_INTERNAL_fdd0e894_4_k_cu_1af0eb05_52344cuda3std3__45__cpo6cbeginE,(_ZN39_INTERNAL_fdd0e894_4_k_cu_1af0eb05_52344cuda3std3__48in_placeE - _ZN39_INTERNAL_fdd0e894_4_k_cu_1af0eb05_52344cuda3std3__45__cpo6cbeginE)
_ZN39_INTERNAL_fdd0e894_4_k_cu_1af0eb05_52344cuda3std3__45__cpo6cbeginE:
	.zero		1
	.type		_ZN39_INTERNAL_fdd0e894_4_k_cu_1af0eb05_52344cuda3std3__48in_placeE,@object
	.size		_ZN39_INTERNAL_fdd0e894_4_k_cu_1af0eb05_52344cuda3std3__48in_placeE,(_ZN39_INTERNAL_fdd0e894_4_k_cu_1af0eb05_52344cuda3std6ranges3__45__cpo9iter_moveE - _ZN39_INTERNAL_fdd0e894_4_k_cu_1af0eb05_52344cuda3std3__48in_placeE)
_ZN39_INTERNAL_fdd0e894_4_k_cu_1af0eb05_52344cuda3std3__48in_placeE:
	.zero		1
	.type		_ZN39_INTERNAL_fdd0e894_4_k_cu_1af0eb05_52344cuda3std6ranges3__45__cpo9iter_moveE,@object
	.size		_ZN39_INTERNAL_fdd0e894_4_k_cu_1af0eb05_52344cuda3std6ranges3__45__cpo9iter_moveE,(_ZN39_INTERNAL_fdd0e894_4_k_cu_1af0eb05_52344cuda3std3__45__cpo5beginE - _ZN39_INTERNAL_fdd0e894_4_k_cu_1af0eb05_52344cuda3std6ranges3__45__cpo9iter_moveE)
_ZN39_INTERNAL_fdd0e894_4_k_cu_1af0eb05_52344cuda3std6ranges3__45__cpo9iter_moveE:
	.zero		1
	.type		_ZN39_INTERNAL_fdd0e894_4_k_cu_1af0eb05_52344cuda3std3__45__cpo5beginE,@object
	.size		_ZN39_INTERNAL_fdd0e894_4_k_cu_1af0eb05_52344cuda3std3__45__cpo5beginE,(_ZN39_INTERNAL_fdd0e894_4_k_cu_1af0eb05_52344cuda3std3__441_GLOBAL__N__fdd0e894_4_k_cu_1af0eb05_52346ignoreE - _ZN39_INTERNAL_fdd0e894_4_k_cu_1af0eb05_52344cuda3std3__45__cpo5beginE)
_ZN39_INTERNAL_fdd0e894_4_k_cu_1af0eb05_52344cuda3std3__45__cpo5beginE:
	.zero		1
	.type		_ZN39_INTERNAL_fdd0e894_4_k_cu_1af0eb05_52344cuda3std3__441_GLOBAL__N__fdd0e894_4_k_cu_1af0eb05_52346ignoreE,@object
	.size		_ZN39_INTERNAL_fdd0e894_4_k_cu_1af0eb05_52344cuda3std3__441_GLOBAL__N__fdd0e894_4_k_cu_1af0eb05_52346ignoreE,(_ZN39_INTERNAL_fdd0e894_4_k_cu_1af0eb05_52344cute7productE - _ZN39_INTERNAL_fdd0e894_4_k_cu_1af0eb05_52344cuda3std3__441_GLOBAL__N__fdd0e894_4_k_cu_1af0eb05_52346ignoreE)
_ZN39_INTERNAL_fdd0e894_4_k_cu_1af0eb05_52344cuda3std3__441_GLOBAL__N__fdd0e894_4_k_cu_1af0eb05_52346ignoreE:
	.zero		1
	.type		_ZN39_INTERNAL_fdd0e894_4_k_cu_1af0eb05_52344cute7productE,@object
	.size		_ZN39_INTERNAL_fdd0e894_4_k_cu_1af0eb05_52344cute7productE,(_ZN39_INTERNAL_fdd0e894_4_k_cu_1af0eb05_52344cuda3std3__45__cpo3endE - _ZN39_INTERNAL_fdd0e894_4_k_cu_1af0eb05_52344cute7productE)
_ZN39_INTERNAL_fdd0e894_4_k_cu_1af0eb05_52344cute7productE:
	.zero		1
	.type		_ZN39_INTERNAL_fdd0e894_4_k_cu_1af0eb05_52344cuda3std3__45__cpo3endE,@object
	.size		_ZN39_INTERNAL_fdd0e894_4_k_cu_1af0eb05_52344cuda3std3__45__cpo3endE,(_ZN39_INTERNAL_fdd0e894_4_k_cu_1af0eb05_52344cuda3std3__419piecewise_constructE - _ZN39_INTERNAL_fdd0e894_4_k_cu_1af0eb05_52344cuda3std3__45__cpo3endE)
_ZN39_INTERNAL_fdd0e894_4_k_cu_1af0eb05_52344cuda3std3__45__cpo3endE:
	.zero		1
	.type		_ZN39_INTERNAL_fdd0e894_4_k_cu_1af0eb05_52344cuda3std3__419piecewise_constructE,@object
	.size		_ZN39_INTERNAL_fdd0e894_4_k_cu_1af0eb05_52344cuda3std3__419piecewise_constructE,(_ZN39_INTERNAL_fdd0e894_4_k_cu_1af0eb05_52344cuda3std3__45__cpo4cendE - _ZN39_INTERNAL_fdd0e894_4_k_cu_1af0eb05_52344cuda3std3__419piecewise_constructE)
_ZN39_INTERNAL_fdd0e894_4_k_cu_1af0eb05_52344cuda3std3__419piecewise_constructE:
	.zero		1
	.type		_ZN39_INTERNAL_fdd0e894_4_k_cu_1af0eb05_52344cuda3std3__45__cpo4cendE,@object
	.size		_ZN39_INTERNAL_fdd0e894_4_k_cu_1af0eb05_52344cuda3std3__45__cpo4cendE,(_ZN39_INTERNAL_fdd0e894_4_k_cu_1af0eb05_52344cuda3std6ranges3__45__cpo4swapE - _ZN39_INTERNAL_fdd0e894_4_k_cu_1af0eb05_52344cuda3std3__45__cpo4cendE)
_ZN39_INTERNAL_fdd0e894_4_k_cu_1af0eb05_52344cuda3std3__45__cpo4cendE:
	.zero		1
	.type		_ZN39_INTERNAL_fdd0e894_4_k_cu_1af0eb05_52344cuda3std6ranges3__45__cpo4swapE,@object
	.size		_ZN39_INTERNAL_fdd0e894_4_k_cu_1af0eb05_52344cuda3std6ranges3__45__cpo4swapE,(.L_7 - _ZN39_INTERNAL_fdd0e894_4_k_cu_1af0eb05_52344cuda3std6ranges3__45__cpo4swapE)
_ZN39_INTERNAL_fdd0e894_4_k_cu_1af0eb05_52344cuda3std6ranges3__45__cpo4swapE:
	.zero		1
.L_7:


//--------------------- .nv.constant0._ZN7cutlass13device_kernelINS_4gemm6kernel13GemmUniversalIN4cute5tupleIJiiiiEEENS1_10collective13CollectiveMmaINS1_37MainloopSm90TmaGmmaWarpSpecializedFP8ILi5ENS5_IJNS4_1CILi2EEENSA_ILi1EEESC_EEENS1_35KernelTmaWarpSpecializedCooperativeEEENS5_IJNSA_ILi128EEESG_NSA_ILi32EEEEEENS_12float_e5m2_tENS5_IJlSC_lEEESJ_SK_NS4_8TiledMMAINS4_8MMA_AtomIJNS4_4SM904GMMA31MMA_64x128x32_F32E5M2E5M2_SS_TNILNSO_7ScaleInE1ELSQ_1EEEEEENS4_6LayoutISD_NS5_IJSC_NSA_ILi0EEESU_EEEEENS5_IJNS4_10UnderscoreESX_SX_EEEEENS4_13SM90_TMA_LOADENS4_14ComposedLayoutINS4_7SwizzleILi1ELi4ELi3EEENS4_18smem_ptr_flag_bitsILi8EEENST_INS5_IJNSA_ILi8EEESH_EEENS5_IJSH_SC_EEEEEEEvNS4_8identityENS4_23SM90_TMA_LOAD_MULTICASTES1A_vS1B_EENS_8epilogue10collective6detail29Sm90TmaWarpSpecializedAdapterINS1F_15DefaultEpilogueISJ_SK_SK_NS1E_6thread17LinearCombinationISJ_Li1EffLNS1J_9ScaleType4KindE0ELNS_15FloatRoundStyleE2ESJ_EENS1_15EpilogueDefaultEEEEEvvEEEEvNT_6ParamsE --------------------------
	.section	.nv.constant0._ZN7cutlass13device_kernelINS_4gemm6kernel13GemmUniversalIN4cute5tupleIJiiiiEEENS1_10collective13CollectiveMmaINS1_37MainloopSm90TmaGmmaWarpSpecializedFP8ILi5ENS5_IJNS4_1CILi2EEENSA_ILi1EEESC_EEENS1_35KernelTmaWarpSpecializedCooperativeEEENS5_IJNSA_ILi128EEESG_NSA_ILi32EEEEEENS_12float_e5m2_tENS5_IJlSC_lEEESJ_SK_NS4_8TiledMMAINS4_8MMA_AtomIJNS4_4SM904GMMA31MMA_64x128x32_F32E5M2E5M2_SS_TNILNSO_7ScaleInE1ELSQ_1EEEEEENS4_6LayoutISD_NS5_IJSC_NSA_ILi0EEESU_EEEEENS5_IJNS4_10UnderscoreESX_SX_EEEEENS4_13SM90_TMA_LOADENS4_14ComposedLayoutINS4_7SwizzleILi1ELi4ELi3EEENS4_18smem_ptr_flag_bitsILi8EEENST_INS5_IJNSA_ILi8EEESH_EEENS5_IJSH_SC_EEEEEEEvNS4_8identityENS4_23SM90_TMA_LOAD_MULTICASTES1A_vS1B_EENS_8epilogue10collective6detail29Sm90TmaWarpSpecializedAdapterINS1F_15DefaultEpilogueISJ_SK_SK_NS1E_6thread17LinearCombinationISJ_Li1EffLNS1J_9ScaleType4KindE0ELNS_15FloatRoundStyleE2ESJ_EENS1_15EpilogueDefaultEEEEEvvEEEEvNT_6ParamsE,"a",@progbits
	.sectionflags	@""
	.align	4
.nv.constant0._ZN7cutlass13device_kernelINS_4gemm6kernel13GemmUniversalIN4cute5tupleIJiiiiEEENS1_10collective13CollectiveMmaINS1_37MainloopSm90TmaGmmaWarpSpecializedFP8ILi5ENS5_IJNS4_1CILi2EEENSA_ILi1EEESC_EEENS1_35KernelTmaWarpSpecializedCooperativeEEENS5_IJNSA_ILi128EEESG_NSA_ILi32EEEEEENS_12float_e5m2_tENS5_IJlSC_lEEESJ_SK_NS4_8TiledMMAINS4_8MMA_AtomIJNS4_4SM904GMMA31MMA_64x128x32_F32E5M2E5M2_SS_TNILNSO_7ScaleInE1ELSQ_1EEEEEENS4_6LayoutISD_NS5_IJSC_NSA_ILi0EEESU_EEEEENS5_IJNS4_10UnderscoreESX_SX_EEEEENS4_13SM90_TMA_LOADENS4_14ComposedLayoutINS4_7SwizzleILi1ELi4ELi3EEENS4_18smem_ptr_flag_bitsILi8EEENST_INS5_IJNSA_ILi8EEESH_EEENS5_IJSH_SC_EEEEEEEvNS4_8identityENS4_23SM90_TMA_LOAD_MULTICASTES1A_vS1B_EENS_8epilogue10collective6detail29Sm90TmaWarpSpecializedAdapterINS1F_15DefaultEpilogueISJ_SK_SK_NS1E_6thread17LinearCombinationISJ_Li1EffLNS1J_9ScaleType4KindE0ELNS_15FloatRoundStyleE2ESJ_EENS1_15EpilogueDefaultEEEEEvvEEEEvNT_6ParamsE:
	.zero		1664


//--------------------- SYMBOLS --------------------------

	.type		.nv.reservedSmem.offset0,@object
	.size		.nv.reservedSmem.offset0,0x4
